//
// Generated by NVIDIA NVVM Compiler
//
// Compiler Build ID: CL-36424714
// Cuda compilation tools, release 13.0, V13.0.88
// Based on NVVM 20.0.0
//

.version 9.0
.target sm_100
.address_size 64

	// .globl	_Z12setup_kernelP17curandStateXORWOWy
.global .align 4 .b8 precalc_xorwow_matrix[102400];
.global .align 4 .b8 precalc_xorwow_offset_matrix[102400];
.global .align 4 .b8 mrg32k3aM1[2304];
.global .align 4 .b8 mrg32k3aM2[2304];
.global .align 4 .b8 mrg32k3aM1SubSeq[2016];
.global .align 4 .b8 mrg32k3aM2SubSeq[2016];
.global .align 4 .b8 mrg32k3aM1Seq[2304];
.global .align 4 .b8 mrg32k3aM2Seq[2304];
.const .align 8 .b8 __cr_lgamma_table[72];

.visible .entry _Z12setup_kernelP17curandStateXORWOWy(
	.param .u64 .ptr .align 1 _Z12setup_kernelP17curandStateXORWOWy_param_0,
	.param .u64 _Z12setup_kernelP17curandStateXORWOWy_param_1
)
{
	.reg .pred 	%p<24>;
	.reg .b32 	%r<413>;
	.reg .b64 	%rd<19>;

	ld.param.u64 	%rd8, [_Z12setup_kernelP17curandStateXORWOWy_param_0];
	ld.param.u64 	%rd9, [_Z12setup_kernelP17curandStateXORWOWy_param_1];
	cvta.to.global.u64 	%rd10, %rd8;
	mov.u32 	%r182, %tid.x;
	mov.u32 	%r183, %ctaid.x;
	mov.u32 	%r184, %ntid.x;
	mad.lo.s32 	%r185, %r183, %r184, %r182;
	cvt.s64.s32 	%rd18, %r185;
	mul.wide.s32 	%rd11, %r185, 48;
	add.s64 	%rd2, %rd10, %rd11;
	cvt.u32.u64 	%r186, %rd9;
	xor.b32  	%r187, %r186, -1429050551;
	mul.lo.s32 	%r188, %r187, 1099087573;
	{ .reg .b32 tmp; mov.b64 {tmp, %r189}, %rd9; }
	xor.b32  	%r190, %r189, -136515619;
	mul.lo.s32 	%r191, %r190, -1703105765;
	add.s32 	%r192, %r188, %r191;
	add.s32 	%r193, %r192, 6615241;
	add.s32 	%r194, %r188, 123456789;
	st.global.v2.u32 	[%rd2], {%r193, %r194};
	xor.b32  	%r195, %r188, 362436069;
	add.s32 	%r196, %r191, 521288629;
	st.global.v2.u32 	[%rd2+8], {%r195, %r196};
	xor.b32  	%r197, %r191, 88675123;
	add.s32 	%r198, %r188, 5783321;
	st.global.v2.u32 	[%rd2+16], {%r197, %r198};
	setp.eq.s32 	%p1, %r185, 0;
	@%p1 bra 	$L__BB0_42;
	mov.b32 	%r319, 0;
$L__BB0_2:
	and.b64  	%rd4, %rd18, 3;
	setp.eq.s64 	%p2, %rd4, 0;
	@%p2 bra 	$L__BB0_41;
	mul.wide.u32 	%rd12, %r319, 3200;
	mov.u64 	%rd13, precalc_xorwow_matrix;
	add.s64 	%rd5, %rd13, %rd12;
	cvt.u32.u64 	%r2, %rd4;
	mov.b32 	%r320, 0;
$L__BB0_4:
	mov.b32 	%r333, 0;
	mov.u32 	%r334, %r333;
	mov.u32 	%r335, %r333;
	mov.u32 	%r336, %r333;
	mov.u32 	%r337, %r333;
	mov.u32 	%r326, %r333;
$L__BB0_5:
	mul.wide.u32 	%rd14, %r326, 4;
	add.s64 	%rd15, %rd2, %rd14;
	ld.global.u32 	%r10, [%rd15+4];
	shl.b32 	%r11, %r326, 5;
	mov.b32 	%r332, 0;
$L__BB0_6:
	.pragma "nounroll";
	shr.u32 	%r203, %r10, %r332;
	and.b32  	%r204, %r203, 1;
	setp.eq.b32 	%p3, %r204, 1;
	not.pred 	%p4, %p3;
	add.s32 	%r205, %r11, %r332;
	mul.lo.s32 	%r206, %r205, 5;
	mul.wide.u32 	%rd16, %r206, 4;
	add.s64 	%rd6, %rd5, %rd16;
	@%p4 bra 	$L__BB0_8;
	ld.global.u32 	%r207, [%rd6];
	xor.b32  	%r337, %r337, %r207;
	ld.global.u32 	%r208, [%rd6+4];
	xor.b32  	%r336, %r336, %r208;
	ld.global.u32 	%r209, [%rd6+8];
	xor.b32  	%r335, %r335, %r209;
	ld.global.u32 	%r210, [%rd6+12];
	xor.b32  	%r334, %r334, %r210;
	ld.global.u32 	%r211, [%rd6+16];
	xor.b32  	%r333, %r333, %r211;
$L__BB0_8:
	and.b32  	%r213, %r203, 2;
	setp.eq.s32 	%p5, %r213, 0;
	@%p5 bra 	$L__BB0_10;
	ld.global.u32 	%r214, [%rd6+20];
	xor.b32  	%r337, %r337, %r214;
	ld.global.u32 	%r215, [%rd6+24];
	xor.b32  	%r336, %r336, %r215;
	ld.global.u32 	%r216, [%rd6+28];
	xor.b32  	%r335, %r335, %r216;
	ld.global.u32 	%r217, [%rd6+32];
	xor.b32  	%r334, %r334, %r217;
	ld.global.u32 	%r218, [%rd6+36];
	xor.b32  	%r333, %r333, %r218;
$L__BB0_10:
	and.b32  	%r220, %r203, 4;
	setp.eq.s32 	%p6, %r220, 0;
	@%p6 bra 	$L__BB0_12;
	ld.global.u32 	%r221, [%rd6+40];
	xor.b32  	%r337, %r337, %r221;
	ld.global.u32 	%r222, [%rd6+44];
	xor.b32  	%r336, %r336, %r222;
	ld.global.u32 	%r223, [%rd6+48];
	xor.b32  	%r335, %r335, %r223;
	ld.global.u32 	%r224, [%rd6+52];
	xor.b32  	%r334, %r334, %r224;
	ld.global.u32 	%r225, [%rd6+56];
	xor.b32  	%r333, %r333, %r225;
$L__BB0_12:
	and.b32  	%r227, %r203, 8;
	setp.eq.s32 	%p7, %r227, 0;
	@%p7 bra 	$L__BB0_14;
	ld.global.u32 	%r228, [%rd6+60];
	xor.b32  	%r337, %r337, %r228;
	ld.global.u32 	%r229, [%rd6+64];
	xor.b32  	%r336, %r336, %r229;
	ld.global.u32 	%r230, [%rd6+68];
	xor.b32  	%r335, %r335, %r230;
	ld.global.u32 	%r231, [%rd6+72];
	xor.b32  	%r334, %r334, %r231;
	ld.global.u32 	%r232, [%rd6+76];
	xor.b32  	%r333, %r333, %r232;
$L__BB0_14:
	and.b32  	%r234, %r203, 16;
	setp.eq.s32 	%p8, %r234, 0;
	@%p8 bra 	$L__BB0_16;
	ld.global.u32 	%r235, [%rd6+80];
	xor.b32  	%r337, %r337, %r235;
	ld.global.u32 	%r236, [%rd6+84];
	xor.b32  	%r336, %r336, %r236;
	ld.global.u32 	%r237, [%rd6+88];
	xor.b32  	%r335, %r335, %r237;
	ld.global.u32 	%r238, [%rd6+92];
	xor.b32  	%r334, %r334, %r238;
	ld.global.u32 	%r239, [%rd6+96];
	xor.b32  	%r333, %r333, %r239;
$L__BB0_16:
	and.b32  	%r241, %r203, 32;
	setp.eq.s32 	%p9, %r241, 0;
	@%p9 bra 	$L__BB0_18;
	ld.global.u32 	%r242, [%rd6+100];
	xor.b32  	%r337, %r337, %r242;
	ld.global.u32 	%r243, [%rd6+104];
	xor.b32  	%r336, %r336, %r243;
	ld.global.u32 	%r244, [%rd6+108];
	xor.b32  	%r335, %r335, %r244;
	ld.global.u32 	%r245, [%rd6+112];
	xor.b32  	%r334, %r334, %r245;
	ld.global.u32 	%r246, [%rd6+116];
	xor.b32  	%r333, %r333, %r246;
$L__BB0_18:
	and.b32  	%r248, %r203, 64;
	setp.eq.s32 	%p10, %r248, 0;
	@%p10 bra 	$L__BB0_20;
	ld.global.u32 	%r249, [%rd6+120];
	xor.b32  	%r337, %r337, %r249;
	ld.global.u32 	%r250, [%rd6+124];
	xor.b32  	%r336, %r336, %r250;
	ld.global.u32 	%r251, [%rd6+128];
	xor.b32  	%r335, %r335, %r251;
	ld.global.u32 	%r252, [%rd6+132];
	xor.b32  	%r334, %r334, %r252;
	ld.global.u32 	%r253, [%rd6+136];
	xor.b32  	%r333, %r333, %r253;
$L__BB0_20:
	and.b32  	%r255, %r203, 128;
	setp.eq.s32 	%p11, %r255, 0;
	@%p11 bra 	$L__BB0_22;
	ld.global.u32 	%r256, [%rd6+140];
	xor.b32  	%r337, %r337, %r256;
	ld.global.u32 	%r257, [%rd6+144];
	xor.b32  	%r336, %r336, %r257;
	ld.global.u32 	%r258, [%rd6+148];
	xor.b32  	%r335, %r335, %r258;
	ld.global.u32 	%r259, [%rd6+152];
	xor.b32  	%r334, %r334, %r259;
	ld.global.u32 	%r260, [%rd6+156];
	xor.b32  	%r333, %r333, %r260;
$L__BB0_22:
	and.b32  	%r262, %r203, 256;
	setp.eq.s32 	%p12, %r262, 0;
	@%p12 bra 	$L__BB0_24;
	ld.global.u32 	%r263, [%rd6+160];
	xor.b32  	%r337, %r337, %r263;
	ld.global.u32 	%r264, [%rd6+164];
	xor.b32  	%r336, %r336, %r264;
	ld.global.u32 	%r265, [%rd6+168];
	xor.b32  	%r335, %r335, %r265;
	ld.global.u32 	%r266, [%rd6+172];
	xor.b32  	%r334, %r334, %r266;
	ld.global.u32 	%r267, [%rd6+176];
	xor.b32  	%r333, %r333, %r267;
$L__BB0_24:
	and.b32  	%r269, %r203, 512;
	setp.eq.s32 	%p13, %r269, 0;
	@%p13 bra 	$L__BB0_26;
	ld.global.u32 	%r270, [%rd6+180];
	xor.b32  	%r337, %r337, %r270;
	ld.global.u32 	%r271, [%rd6+184];
	xor.b32  	%r336, %r336, %r271;
	ld.global.u32 	%r272, [%rd6+188];
	xor.b32  	%r335, %r335, %r272;
	ld.global.u32 	%r273, [%rd6+192];
	xor.b32  	%r334, %r334, %r273;
	ld.global.u32 	%r274, [%rd6+196];
	xor.b32  	%r333, %r333, %r274;
$L__BB0_26:
	and.b32  	%r276, %r203, 1024;
	setp.eq.s32 	%p14, %r276, 0;
	@%p14 bra 	$L__BB0_28;
	ld.global.u32 	%r277, [%rd6+200];
	xor.b32  	%r337, %r337, %r277;
	ld.global.u32 	%r278, [%rd6+204];
	xor.b32  	%r336, %r336, %r278;
	ld.global.u32 	%r279, [%rd6+208];
	xor.b32  	%r335, %r335, %r279;
	ld.global.u32 	%r280, [%rd6+212];
	xor.b32  	%r334, %r334, %r280;
	ld.global.u32 	%r281, [%rd6+216];
	xor.b32  	%r333, %r333, %r281;
$L__BB0_28:
	and.b32  	%r283, %r203, 2048;
	setp.eq.s32 	%p15, %r283, 0;
	@%p15 bra 	$L__BB0_30;
	ld.global.u32 	%r284, [%rd6+220];
	xor.b32  	%r337, %r337, %r284;
	ld.global.u32 	%r285, [%rd6+224];
	xor.b32  	%r336, %r336, %r285;
	ld.global.u32 	%r286, [%rd6+228];
	xor.b32  	%r335, %r335, %r286;
	ld.global.u32 	%r287, [%rd6+232];
	xor.b32  	%r334, %r334, %r287;
	ld.global.u32 	%r288, [%rd6+236];
	xor.b32  	%r333, %r333, %r288;
$L__BB0_30:
	and.b32  	%r290, %r203, 4096;
	setp.eq.s32 	%p16, %r290, 0;
	@%p16 bra 	$L__BB0_32;
	ld.global.u32 	%r291, [%rd6+240];
	xor.b32  	%r337, %r337, %r291;
	ld.global.u32 	%r292, [%rd6+244];
	xor.b32  	%r336, %r336, %r292;
	ld.global.u32 	%r293, [%rd6+248];
	xor.b32  	%r335, %r335, %r293;
	ld.global.u32 	%r294, [%rd6+252];
	xor.b32  	%r334, %r334, %r294;
	ld.global.u32 	%r295, [%rd6+256];
	xor.b32  	%r333, %r333, %r295;
$L__BB0_32:
	and.b32  	%r297, %r203, 8192;
	setp.eq.s32 	%p17, %r297, 0;
	@%p17 bra 	$L__BB0_34;
	ld.global.u32 	%r298, [%rd6+260];
	xor.b32  	%r337, %r337, %r298;
	ld.global.u32 	%r299, [%rd6+264];
	xor.b32  	%r336, %r336, %r299;
	ld.global.u32 	%r300, [%rd6+268];
	xor.b32  	%r335, %r335, %r300;
	ld.global.u32 	%r301, [%rd6+272];
	xor.b32  	%r334, %r334, %r301;
	ld.global.u32 	%r302, [%rd6+276];
	xor.b32  	%r333, %r333, %r302;
$L__BB0_34:
	and.b32  	%r304, %r203, 16384;
	setp.eq.s32 	%p18, %r304, 0;
	@%p18 bra 	$L__BB0_36;
	ld.global.u32 	%r305, [%rd6+280];
	xor.b32  	%r337, %r337, %r305;
	ld.global.u32 	%r306, [%rd6+284];
	xor.b32  	%r336, %r336, %r306;
	ld.global.u32 	%r307, [%rd6+288];
	xor.b32  	%r335, %r335, %r307;
	ld.global.u32 	%r308, [%rd6+292];
	xor.b32  	%r334, %r334, %r308;
	ld.global.u32 	%r309, [%rd6+296];
	xor.b32  	%r333, %r333, %r309;
$L__BB0_36:
	and.b32  	%r311, %r203, 32768;
	setp.eq.s32 	%p19, %r311, 0;
	@%p19 bra 	$L__BB0_38;
	ld.global.u32 	%r312, [%rd6+300];
	xor.b32  	%r337, %r337, %r312;
	ld.global.u32 	%r313, [%rd6+304];
	xor.b32  	%r336, %r336, %r313;
	ld.global.u32 	%r314, [%rd6+308];
	xor.b32  	%r335, %r335, %r314;
	ld.global.u32 	%r315, [%rd6+312];
	xor.b32  	%r334, %r334, %r315;
	ld.global.u32 	%r316, [%rd6+316];
	xor.b32  	%r333, %r333, %r316;
$L__BB0_38:
	add.s32 	%r332, %r332, 16;
	setp.ne.s32 	%p20, %r332, 32;
	@%p20 bra 	$L__BB0_6;
	mad.lo.s32 	%r317, %r326, -31, %r11;
	add.s32 	%r326, %r317, 1;
	setp.ne.s32 	%p21, %r326, 5;
	@%p21 bra 	$L__BB0_5;
	st.global.u32 	[%rd2+4], %r337;
	st.global.u32 	[%rd2+8], %r336;
	st.global.u32 	[%rd2+12], %r335;
	st.global.u32 	[%rd2+16], %r334;
	st.global.u32 	[%rd2+20], %r333;
	add.s32 	%r320, %r320, 1;
	setp.lt.u32 	%p22, %r320, %r2;
	@%p22 bra 	$L__BB0_4;
$L__BB0_41:
	shr.u64 	%rd7, %rd18, 2;
	add.s32 	%r319, %r319, 1;
	setp.gt.u64 	%p23, %rd18, 3;
	mov.u64 	%rd18, %rd7;
	@%p23 bra 	$L__BB0_2;
$L__BB0_42:
	mov.b32 	%r318, 0;
	st.global.v2.u32 	[%rd2+24], {%r318, %r318};
	st.global.u32 	[%rd2+32], %r318;
	mov.b64 	%rd17, 0;
	st.global.u64 	[%rd2+40], %rd17;
	ret;

}
	// .globl	_Z18monte_carlo_kernelP17curandStateXORWOWPji
.visible .entry _Z18monte_carlo_kernelP17curandStateXORWOWPji(
	.param .u64 .ptr .align 1 _Z18monte_carlo_kernelP17curandStateXORWOWPji_param_0,
	.param .u64 .ptr .align 1 _Z18monte_carlo_kernelP17curandStateXORWOWPji_param_1,
	.param .u32 _Z18monte_carlo_kernelP17curandStateXORWOWPji_param_2
)
{
	.reg .pred 	%p<7>;
	.reg .b32 	%r<134>;
	.reg .b32 	%f<11>;
	.reg .b64 	%rd<7>;
	.reg .b64 	%fd<11>;

	ld.param.u64 	%rd3, [_Z18monte_carlo_kernelP17curandStateXORWOWPji_param_0];
	ld.param.u64 	%rd2, [_Z18monte_carlo_kernelP17curandStateXORWOWPji_param_1];
	ld.param.u32 	%r49, [_Z18monte_carlo_kernelP17curandStateXORWOWPji_param_2];
	cvta.to.global.u64 	%rd1, %rd3;
	setp.lt.s32 	%p1, %r49, 1;
	mov.b32 	%r133, 0;
	@%p1 bra 	$L__BB1_8;
	mov.u32 	%r53, %ntid.x;
	mov.u32 	%r54, %ctaid.x;
	mov.u32 	%r55, %tid.x;
	mad.lo.s32 	%r56, %r54, %r53, %r55;
	mul.wide.s32 	%rd4, %r56, 48;
	add.s64 	%rd5, %rd1, %rd4;
	ld.global.v2.u32 	{%r119, %r116}, [%rd5];
	ld.global.v2.u32 	{%r112, %r113}, [%rd5+8];
	ld.global.v2.u32 	{%r114, %r115}, [%rd5+16];
	and.b32  	%r7, %r49, 3;
	setp.lt.u32 	%p2, %r49, 4;
	mov.b32 	%r133, 0;
	@%p2 bra 	$L__BB1_5;
	add.s32 	%r110, %r119, 724874;
	and.b32  	%r58, %r49, 2147483644;
	neg.s32 	%r109, %r58;
	mov.b32 	%r133, 0;
$L__BB1_3:
	mov.u32 	%r17, %r115;
	shr.u32 	%r59, %r116, 2;
	xor.b32  	%r60, %r59, %r116;
	shl.b32 	%r61, %r17, 4;
	shl.b32 	%r62, %r60, 1;
	xor.b32  	%r63, %r61, %r62;
	xor.b32  	%r64, %r63, %r17;
	xor.b32  	%r18, %r64, %r60;
	add.s32 	%r65, %r110, %r18;
	add.s32 	%r66, %r65, -362437;
	cvt.rn.f32.u32 	%f1, %r66;
	fma.rn.f32 	%f2, %f1, 0f2F800000, 0f2F000000;
	cvt.f64.f32 	%fd1, %f2;
	mul.f64 	%fd2, %fd1, 0d4017FFFFBCE4217D;
	cvt.rzi.s32.f64 	%r67, %fd2;
	add.s32 	%r68, %r133, %r67;
	shr.u32 	%r69, %r112, 2;
	xor.b32  	%r70, %r69, %r112;
	shl.b32 	%r71, %r18, 4;
	shl.b32 	%r72, %r70, 1;
	xor.b32  	%r73, %r71, %r72;
	xor.b32  	%r74, %r73, %r18;
	xor.b32  	%r19, %r74, %r70;
	add.s32 	%r75, %r110, %r19;
	cvt.rn.f32.u32 	%f3, %r75;
	fma.rn.f32 	%f4, %f3, 0f2F800000, 0f2F000000;
	cvt.f64.f32 	%fd3, %f4;
	mul.f64 	%fd4, %fd3, 0d4017FFFFBCE4217D;
	cvt.rzi.s32.f64 	%r76, %fd4;
	add.s32 	%r77, %r68, %r76;
	shr.u32 	%r78, %r113, 2;
	xor.b32  	%r79, %r78, %r113;
	shl.b32 	%r80, %r19, 4;
	shl.b32 	%r81, %r79, 1;
	xor.b32  	%r82, %r80, %r81;
	xor.b32  	%r83, %r82, %r19;
	xor.b32  	%r20, %r83, %r79;
	add.s32 	%r84, %r110, %r20;
	add.s32 	%r85, %r84, 362437;
	cvt.rn.f32.u32 	%f5, %r85;
	fma.rn.f32 	%f6, %f5, 0f2F800000, 0f2F000000;
	cvt.f64.f32 	%fd5, %f6;
	mul.f64 	%fd6, %fd5, 0d4017FFFFBCE4217D;
	cvt.rzi.s32.f64 	%r86, %fd6;
	add.s32 	%r87, %r77, %r86;
	shr.u32 	%r88, %r114, 2;
	xor.b32  	%r89, %r88, %r114;
	shl.b32 	%r90, %r20, 4;
	shl.b32 	%r91, %r89, 1;
	xor.b32  	%r92, %r90, %r91;
	xor.b32  	%r93, %r92, %r20;
	xor.b32  	%r115, %r93, %r89;
	add.s32 	%r94, %r110, %r115;
	add.s32 	%r95, %r94, 724874;
	cvt.rn.f32.u32 	%f7, %r95;
	fma.rn.f32 	%f8, %f7, 0f2F800000, 0f2F000000;
	cvt.f64.f32 	%fd7, %f8;
	mul.f64 	%fd8, %fd7, 0d4017FFFFBCE4217D;
	cvt.rzi.s32.f64 	%r96, %fd8;
	add.s32 	%r97, %r87, %r96;
	add.s32 	%r133, %r97, 4;
	add.s32 	%r110, %r110, 1449748;
	add.s32 	%r109, %r109, 4;
	setp.ne.s32 	%p3, %r109, 0;
	mov.u32 	%r112, %r18;
	mov.u32 	%r113, %r19;
	mov.u32 	%r114, %r20;
	mov.u32 	%r116, %r17;
	@%p3 bra 	$L__BB1_3;
	add.s32 	%r119, %r110, -724874;
	mov.u32 	%r116, %r17;
	mov.u32 	%r112, %r18;
	mov.u32 	%r113, %r19;
	mov.u32 	%r114, %r20;
$L__BB1_5:
	setp.eq.s32 	%p4, %r7, 0;
	@%p4 bra 	$L__BB1_8;
	add.s32 	%r126, %r119, 362437;
	neg.s32 	%r125, %r7;
$L__BB1_7:
	.pragma "nounroll";
	mov.u32 	%r40, %r112;
	mov.u32 	%r112, %r113;
	mov.u32 	%r113, %r114;
	mov.u32 	%r114, %r115;
	shr.u32 	%r98, %r116, 2;
	xor.b32  	%r99, %r98, %r116;
	shl.b32 	%r100, %r114, 4;
	shl.b32 	%r101, %r99, 1;
	xor.b32  	%r102, %r100, %r101;
	xor.b32  	%r103, %r102, %r114;
	xor.b32  	%r115, %r103, %r99;
	add.s32 	%r104, %r126, %r115;
	cvt.rn.f32.u32 	%f9, %r104;
	fma.rn.f32 	%f10, %f9, 0f2F800000, 0f2F000000;
	cvt.f64.f32 	%fd9, %f10;
	mul.f64 	%fd10, %fd9, 0d4017FFFFBCE4217D;
	cvt.rzi.s32.f64 	%r105, %fd10;
	add.s32 	%r106, %r133, %r105;
	add.s32 	%r133, %r106, 1;
	add.s32 	%r126, %r126, 362437;
	add.s32 	%r125, %r125, 1;
	setp.ne.s32 	%p5, %r125, 0;
	mov.u32 	%r116, %r40;
	@%p5 bra 	$L__BB1_7;
$L__BB1_8:
	mul.lo.s32 	%r107, %r49, 3;
	setp.ne.s32 	%p6, %r133, %r107;
	@%p6 bra 	$L__BB1_10;
	cvta.to.global.u64 	%rd6, %rd2;
	atom.global.add.u32 	%r108, [%rd6], 1;
$L__BB1_10:
	ret;

}


// ===== COMPILED SASS (sm_100) =====

	.target	sm_100

	.elftype	@"ET_EXEC"


//--------------------- .note.nv.tkinfo           --------------------------
	.section	.note.nv.tkinfo,"",@"SHT_NOTE"
	.sectionflags	@"SHF_NOTE_NV_TKINFO"
	.tkinfo
        /*0018*/ 	.word	0x00000002
        /*0030*/ 	.string	""
        /*0030*/ 	.string	"ptxas"
        /*0030*/ 	.string	"Cuda compilation tools, release 13.0, V13.0.88"
        /*0030*/ 	.string	"Build cuda_13.0.r13.0/compiler.36424714_0"
        /*0030*/ 	.string	"-arch sm_100 -m 64 "



//--------------------- .note.nv.cuinfo           --------------------------
	.section	.note.nv.cuinfo,"",@"SHT_NOTE"
	.sectionflags	@"SHF_NOTE_NV_CUINFO"
        /*0018*/ 	.short	0x0002
        /*001a*/ 	.short	0x0064
        /*001c*/ 	.short	0x0082
	.zero		2


//--------------------- .nv.info                  --------------------------
	.section	.nv.info,"",@"SHT_CUDA_INFO"
	.align	4


	//----- nvinfo : EIATTR_REGCOUNT
	.align		4
        /*0000*/ 	.byte	0x04, 0x2f
        /*0002*/ 	.short	(.L_10 - .L_9)
	.align		4
.L_9:
        /*0004*/ 	.word	index@(_Z12setup_kernelP17curandStateXORWOWy)
        /*0008*/ 	.word	0x0000001f


	//----- nvinfo : EIATTR_FRAME_SIZE
	.align		4
.L_10:
        /*000c*/ 	.byte	0x04, 0x11
        /*000e*/ 	.short	(.L_12 - .L_11)
	.align		4
.L_11:
        /*0010*/ 	.word	index@(_Z12setup_kernelP17curandStateXORWOWy)
        /*0014*/ 	.word	0x00000000


	//----- nvinfo : EIATTR_REGCOUNT
	.align		4
.L_12:
        /*0018*/ 	.byte	0x04, 0x2f
        /*001a*/ 	.short	(.L_14 - .L_13)
	.align		4
.L_13:
        /*001c*/ 	.word	index@(_Z18monte_carlo_kernelP17curandStateXORWOWPji)
        /*0020*/ 	.word	0x00000015


	//----- nvinfo : EIATTR_FRAME_SIZE
	.align		4
.L_14:
        /*0024*/ 	.byte	0x04, 0x11
        /*0026*/ 	.short	(.L_16 - .L_15)
	.align		4
.L_15:
        /*0028*/ 	.word	index@(_Z18monte_carlo_kernelP17curandStateXORWOWPji)
        /*002c*/ 	.word	0x00000000


	//----- nvinfo : EIATTR_MIN_STACK_SIZE
	.align		4
.L_16:
        /*0030*/ 	.byte	0x04, 0x12
        /*0032*/ 	.short	(.L_18 - .L_17)
	.align		4
.L_17:
        /*0034*/ 	.word	index@(_Z18monte_carlo_kernelP17curandStateXORWOWPji)
        /*0038*/ 	.word	0x00000000


	//----- nvinfo : EIATTR_MIN_STACK_SIZE
	.align		4
.L_18:
        /*003c*/ 	.byte	0x04, 0x12
        /*003e*/ 	.short	(.L_20 - .L_19)
	.align		4
.L_19:
        /*0040*/ 	.word	index@(_Z12setup_kernelP17curandStateXORWOWy)
        /*0044*/ 	.word	0x00000000
.L_20:


//--------------------- .nv.compat                --------------------------
	.section	.nv.compat,"",@"SHT_CUDA_COMPAT_INFO"
	.align	4
        /*0000*/ 	.byte	0x02, 0x09, 0x00, 0x00, 0x02, 0x02, 0x01, 0x00, 0x02, 0x05, 0x05, 0x00, 0x03, 0x07, 0x01, 0x01
        /*0010*/ 	.byte	0x02, 0x03, 0x00, 0x00, 0x02, 0x06, 0x01, 0x00, 0x04, 0x0b, 0x08, 0x00, 0x01, 0x00, 0x00, 0x00
        /*0020*/ 	.byte	0x00, 0x00, 0x00, 0x00


//--------------------- .nv.info._Z18monte_carlo_kernelP17curandStateXORWOWPji --------------------------
	.section	.nv.info._Z18monte_carlo_kernelP17curandStateXORWOWPji,"",@"SHT_CUDA_INFO"
	.sectionflags	@""
	.align	4


	//----- nvinfo : EIATTR_CUDA_API_VERSION
	.align		4
        /*0000*/ 	.byte	0x04, 0x37
        /*0002*/ 	.short	(.L_22 - .L_21)
.L_21:
        /*0004*/ 	.word	0x00000082


	//----- nvinfo : EIATTR_KPARAM_INFO
	.align		4
.L_22:
        /*0008*/ 	.byte	0x04, 0x17
        /*000a*/ 	.short	(.L_24 - .L_23)
.L_23:
        /*000c*/ 	.word	0x00000000
        /*0010*/ 	.short	0x0002
        /*0012*/ 	.short	0x0010
        /*0014*/ 	.byte	0x00, 0xf0, 0x11, 0x00


	//----- nvinfo : EIATTR_KPARAM_INFO
	.align		4
.L_24:
        /*0018*/ 	.byte	0x04, 0x17
        /*001a*/ 	.short	(.L_26 - .L_25)
.L_25:
        /*001c*/ 	.word	0x00000000
        /*0020*/ 	.short	0x0001
        /*0022*/ 	.short	0x0008
        /*0024*/ 	.byte	0x00, 0xf5, 0x21, 0x00


	//----- nvinfo : EIATTR_KPARAM_INFO
	.align		4
.L_26:
        /*0028*/ 	.byte	0x04, 0x17
        /*002a*/ 	.short	(.L_28 - .L_27)
.L_27:
        /*002c*/ 	.word	0x00000000
        /*0030*/ 	.short	0x0000
        /*0032*/ 	.short	0x0000
        /*0034*/ 	.byte	0x00, 0xf5, 0x21, 0x00


	//----- nvinfo : EIATTR_SPARSE_MMA_MASK
	.align		4
.L_28:
        /*0038*/ 	.byte	0x03, 0x50
        /*003a*/ 	.short	0x0000


	//----- nvinfo : EIATTR_MAXREG_COUNT
	.align		4
        /*003c*/ 	.byte	0x03, 0x1b
        /*003e*/ 	.short	0x00ff


	//----- nvinfo : EIATTR_MERCURY_ISA_VERSION
	.align		4
        /*0040*/ 	.byte	0x03, 0x5f
        /*0042*/ 	.short	0x0101


	//----- nvinfo : EIATTR_INT_WARP_WIDE_INSTR_OFFSETS
	.align		4
        /*0044*/ 	.byte	0x04, 0x31
        /*0046*/ 	.short	(.L_30 - .L_29)


	//   ....[0]....
.L_29:
        /*0048*/ 	.word	0x00000790


	//----- nvinfo : EIATTR_VRC_CTA_INIT_COUNT
	.align		4
.L_30:
        /*004c*/ 	.byte	0x02, 0x4a
	.zero		1
	.zero		1


	//----- nvinfo : EIATTR_EXIT_INSTR_OFFSETS
	.align		4
        /*0050*/ 	.byte	0x04, 0x1c
        /*0052*/ 	.short	(.L_32 - .L_31)


	//   ....[0]....
.L_31:
        /*0054*/ 	.word	0x00000760


	//   ....[1]....
        /*0058*/ 	.word	0x000007e0


	//----- nvinfo : EIATTR_CBANK_PARAM_SIZE
	.align		4
.L_32:
        /*005c*/ 	.byte	0x03, 0x19
        /*005e*/ 	.short	0x0014


	//----- nvinfo : EIATTR_PARAM_CBANK
	.align		4
        /*0060*/ 	.byte	0x04, 0x0a
        /*0062*/ 	.short	(.L_34 - .L_33)
	.align		4
.L_33:
        /*0064*/ 	.word	index@(.nv.constant0._Z18monte_carlo_kernelP17curandStateXORWOWPji)
        /*0068*/ 	.short	0x0380
        /*006a*/ 	.short	0x0014


	//----- nvinfo : EIATTR_SW_WAR
	.align		4
.L_34:
        /*006c*/ 	.byte	0x04, 0x36
        /*006e*/ 	.short	(.L_36 - .L_35)
.L_35:
        /*0070*/ 	.word	0x00000008
.L_36:


//--------------------- .nv.info._Z12setup_kernelP17curandStateXORWOWy --------------------------
	.section	.nv.info._Z12setup_kernelP17curandStateXORWOWy,"",@"SHT_CUDA_INFO"
	.sectionflags	@""
	.align	4


	//----- nvinfo : EIATTR_CUDA_API_VERSION
	.align		4
        /*0000*/ 	.byte	0x04, 0x37
        /*0002*/ 	.short	(.L_38 - .L_37)
.L_37:
        /*0004*/ 	.word	0x00000082


	//----- nvinfo : EIATTR_KPARAM_INFO
	.align		4
.L_38:
        /*0008*/ 	.byte	0x04, 0x17
        /*000a*/ 	.short	(.L_40 - .L_39)
.L_39:
        /*000c*/ 	.word	0x00000000
        /*0010*/ 	.short	0x0001
        /*0012*/ 	.short	0x0008
        /*0014*/ 	.byte	0x00, 0xf0, 0x21, 0x00


	//----- nvinfo : EIATTR_KPARAM_INFO
	.align		4
.L_40:
        /*0018*/ 	.byte	0x04, 0x17
        /*001a*/ 	.short	(.L_42 - .L_41)
.L_41:
        /*001c*/ 	.word	0x00000000
        /*0020*/ 	.short	0x0000
        /*0022*/ 	.short	0x0000
        /*0024*/ 	.byte	0x00, 0xf5, 0x21, 0x00


	//----- nvinfo : EIATTR_SPARSE_MMA_MASK
	.align		4
.L_42:
        /*0028*/ 	.byte	0x03, 0x50
        /*002a*/ 	.short	0x0000


	//----- nvinfo : EIATTR_MAXREG_COUNT
	.align		4
        /*002c*/ 	.byte	0x03, 0x1b
        /*002e*/ 	.short	0x00ff


	//----- nvinfo : EIATTR_MERCURY_ISA_VERSION
	.align		4
        /*0030*/ 	.byte	0x03, 0x5f
        /*0032*/ 	.short	0x0101


	//----- nvinfo : EIATTR_VRC_CTA_INIT_COUNT
	.align		4
        /*0034*/ 	.byte	0x02, 0x4a
	.zero		1
	.zero		1


	//----- nvinfo : EIATTR_EXIT_INSTR_OFFSETS
	.align		4
        /*0038*/ 	.byte	0x04, 0x1c
        /*003a*/ 	.short	(.L_44 - .L_43)


	//   ....[0]....
.L_43:
        /*003c*/ 	.word	0x00000ed0


	//----- nvinfo : EIATTR_CRS_STACK_SIZE
	.align		4
.L_44:
        /*0040*/ 	.byte	0x04, 0x1e
        /*0042*/ 	.short	(.L_46 - .L_45)
.L_45:
        /*0044*/ 	.word	0x00000000


	//----- nvinfo : EIATTR_CBANK_PARAM_SIZE
	.align		4
.L_46:
        /*0048*/ 	.byte	0x03, 0x19
        /*004a*/ 	.short	0x0010


	//----- nvinfo : EIATTR_PARAM_CBANK
	.align		4
        /*004c*/ 	.byte	0x04, 0x0a
        /*004e*/ 	.short	(.L_48 - .L_47)
	.align		4
.L_47:
        /*0050*/ 	.word	index@(.nv.constant0._Z12setup_kernelP17curandStateXORWOWy)
        /*0054*/ 	.short	0x0380
        /*0056*/ 	.short	0x0010


	//----- nvinfo : EIATTR_SW_WAR
	.align		4
.L_48:
        /*0058*/ 	.byte	0x04, 0x36
        /*005a*/ 	.short	(.L_50 - .L_49)
.L_49:
        /*005c*/ 	.word	0x00000008
.L_50:


//--------------------- .nv.callgraph             --------------------------
	.section	.nv.callgraph,"",@"SHT_CUDA_CALLGRAPH"
	.align	4
	.sectionentsize	8
	.align		4
        /*0000*/ 	.word	0x00000000
	.align		4
        /*0004*/ 	.word	0xffffffff
	.align		4
        /*0008*/ 	.word	0x00000000
	.align		4
        /*000c*/ 	.word	0xfffffffe
	.align		4
        /*0010*/ 	.word	0x00000000
	.align		4
        /*0014*/ 	.word	0xfffffffd
	.align		4
        /*0018*/ 	.word	0x00000000
	.align		4
        /*001c*/ 	.word	0xfffffffc


//--------------------- .nv.constant4             --------------------------
	.section	.nv.constant4,"a",@progbits
	.align	8
	.align		8
.nv.constant4:
        /*0000*/ 	.dword	precalc_xorwow_matrix
	.align		8
        /*0008*/ 	.dword	precalc_xorwow_offset_matrix
	.align		8
        /*0010*/ 	.dword	mrg32k3aM1
	.align		8
        /*0018*/ 	.dword	mrg32k3aM2
	.align		8
        /*0020*/ 	.dword	mrg32k3aM1SubSeq
	.align		8
        /*0028*/ 	.dword	mrg32k3aM2SubSeq
	.align		8
        /*0030*/ 	.dword	mrg32k3aM1Seq
	.align		8
        /*0038*/ 	.dword	mrg32k3aM2Seq


//--------------------- .nv.constant3             --------------------------
	.section	.nv.constant3,"a",@progbits
	.align	8
.nv.constant3:
	.type		__cr_lgamma_table,@object
	.size		__cr_lgamma_table,(.L_8 - __cr_lgamma_table)
__cr_lgamma_table:
        /*0000*/ 	.byte	0x00, 0x00, 0x00, 0x00, 0x00, 0x00, 0x00, 0x00, 0x00, 0x00, 0x00, 0x00, 0x00, 0x00, 0x00, 0x00
        /*0010*/ 	.byte	0xef, 0x39, 0xfa, 0xfe, 0x42, 0x2e, 0xe6, 0x3f, 0x02, 0x20, 0x2a, 0xfa, 0x0b, 0xab, 0xfc, 0x3f
        /*0020*/ 	.byte	0xf9, 0x2c, 0x92, 0x7c, 0xa7, 0x6c, 0x09, 0x40, 0xc9, 0x79, 0x44, 0x3c, 0x64, 0x26, 0x13, 0x40
        /*0030*/ 	.byte	0xca, 0x01, 0xcf, 0x3a, 0x27, 0x51, 0x1a, 0x40, 0x30, 0xcc, 0x2d, 0xf3, 0xe1, 0x0c, 0x21, 0x40
        /*0040*/ 	.byte	0x0d, 0xb7, 0xfc, 0x82, 0x8e, 0x35, 0x25, 0x40
.L_8:


//--------------------- .text._Z18monte_carlo_kernelP17curandStateXORWOWPji --------------------------
	.section	.text._Z18monte_carlo_kernelP17curandStateXORWOWPji,"ax",@progbits
	.align	128
        .global         _Z18monte_carlo_kernelP17curandStateXORWOWPji
        .type           _Z18monte_carlo_kernelP17curandStateXORWOWPji,@function
        .size           _Z18monte_carlo_kernelP17curandStateXORWOWPji,(.L_x_14 - _Z18monte_carlo_kernelP17curandStateXORWOWPji)
        .other          _Z18monte_carlo_kernelP17curandStateXORWOWPji,@"STO_CUDA_ENTRY STV_DEFAULT"
_Z18monte_carlo_kernelP17curandStateXORWOWPji:
.text._Z18monte_carlo_kernelP17curandStateXORWOWPji:
[----:B------:R-:W-:Y:S01]  /*0000*/  LDC R1, c[0x0][0x37c] ;  /* 0x0000df00ff017b82 */ /* 0x000fe20000000800 */
[----:B------:R-:W0:Y:S01]  /*0010*/  LDCU UR6, c[0x0][0x390] ;  /* 0x00007200ff0677ac */ /* 0x000e220008000800 */
[----:B------:R-:W-:Y:S01]  /*0020*/  IMAD.MOV.U32 R4, RZ, RZ, RZ ;  /* 0x000000ffff047224 */ /* 0x000fe200078e00ff */
[----:B------:R-:W1:Y:S01]  /*0030*/  LDCU.64 UR8, c[0x0][0x358] ;  /* 0x00006b00ff0877ac */ /* 0x000e620008000a00 */
[----:B0-----:R-:W-:-:S09]  /*0040*/  UISETP.GE.AND UP0, UPT, UR6, 0x1, UPT ;  /* 0x000000010600788c */ /* 0x001fd2000bf06270 */
[----:B-1----:R-:W-:Y:S05]  /*0050*/  BRA.U !UP0, `(.L_x_0) ;  /* 0x0000000508b87547 */ /* 0x002fea000b800000 */
[----:B------:R-:W0:Y:S01]  /*0060*/  S2R R3, SR_CTAID.X ;  /* 0x0000000000037919 */ /* 0x000e220000002500 */
[----:B------:R-:W1:Y:S01]  /*0070*/  LDC.64 R8, c[0x0][0x380] ;  /* 0x0000e000ff087b82 */ /* 0x000e620000000a00 */
[----:B------:R-:W0:Y:S01]  /*0080*/  LDCU UR4, c[0x0][0x360] ;  /* 0x00006c00ff0477ac */ /* 0x000e220008000800 */
[----:B------:R-:W0:Y:S02]  /*0090*/  S2R R0, SR_TID.X ;  /* 0x0000000000007919 */ /* 0x000e240000002100 */
[----:B0-----:R-:W-:-:S04]  /*00a0*/  IMAD R3, R3, UR4, R0 ;  /* 0x0000000403037c24 */ /* 0x001fc8000f8e0200 */
[----:B-1----:R-:W-:-:S05]  /*00b0*/  IMAD.WIDE R8, R3, 0x30, R8 ;  /* 0x0000003003087825 */ /* 0x002fca00078e0208 */
[----:B------:R0:W5:Y:S04]  /*00c0*/  LDG.E.64 R10, desc[UR8][R8.64] ;  /* 0x00000008080a7981 */ /* 0x000168000c1e1b00 */
[----:B------:R0:W5:Y:S04]  /*00d0*/  LDG.E.64 R6, desc[UR8][R8.64+0x8] ;  /* 0x0000080808067981 */ /* 0x000168000c1e1b00 */
[----:B------:R0:W5:Y:S01]  /*00e0*/  LDG.E.64 R2, desc[UR8][R8.64+0x10] ;  /* 0x0000100808027981 */ /* 0x000162000c1e1b00 */
[----:B------:R-:W-:Y:S01]  /*00f0*/  UISETP.GE.U32.AND UP0, UPT, UR6, 0x4, UPT ;  /* 0x000000040600788c */ /* 0x000fe2000bf06070 */
[----:B------:R-:W-:Y:S01]  /*0100*/  IMAD.MOV.U32 R4, RZ, RZ, RZ ;  /* 0x000000ffff047224 */ /* 0x000fe200078e00ff */
[----:B------:R-:W-:-:S07]  /*0110*/  ULOP3.LUT UR4, UR6, 0x3, URZ, 0xc0, !UPT ;  /* 0x0000000306047892 */ /* 0x000fce000f8ec0ff */
[----:B0-----:R-:W-:Y:S05]  /*0120*/  BRA.U !UP0, `(.L_x_1) ;  /* 0x0000000508107547 */ /* 0x001fea000b800000 */
[----:B------:R-:W-:Y:S01]  /*0130*/  ULOP3.LUT UR5, UR6, 0x7ffffffc, URZ, 0xc0, !UPT ;  /* 0x7ffffffc06057892 */ /* 0x000fe2000f8ec0ff */
[----:B-----5:R-:W-:Y:S02]  /*0140*/  VIADD R5, R10, 0xb0f8a ;  /* 0x000b0f8a0a057836 */ /* 0x020fe40000000000 */
[----:B------:R-:W-:Y:S01]  /*0150*/  IMAD.MOV.U32 R4, RZ, RZ, RZ ;  /* 0x000000ffff047224 */ /* 0x000fe200078e00ff */
[----:B------:R-:W-:-:S12]  /*0160*/  UIADD3 UR5, UPT, UPT, -UR5, URZ, URZ ;  /* 0x000000ff05057290 */ /* 0x000fd8000fffe1ff */
.L_x_2:
[----:B------:R-:W-:Y:S01]  /*0170*/  SHF.R.U32.HI R0, RZ, 0x2, R11 ;  /* 0x00000002ff007819 */ /* 0x000fe2000001160b */
[----:B------:R-:W-:Y:S01]  /*0180*/  IMAD.SHL.U32 R8, R3, 0x10, RZ ;  /* 0x0000001003087824 */ /* 0x000fe200078e00ff */
[----:B------:R-:W-:Y:S01]  /*0190*/  SHF.R.U32.HI R12, RZ, 0x2, R7 ;  /* 0x00000002ff0c7819 */ /* 0x000fe20000011607 */
[----:B------:R-:W-:Y:S01]  /*01a0*/  UMOV UR10, 0xbce4217d ;  /* 0xbce4217d000a7882 */ /* 0x000fe20000000000 */
[----:B------:R-:W-:Y:S01]  /*01b0*/  LOP3.LUT R0, R0, R11, RZ, 0x3c, !PT ;  /* 0x0000000b00007212 */ /* 0x000fe200078e3cff */
[----:B------:R-:W-:Y:S01]  /*01c0*/  UMOV UR11, 0x4017ffff ;  /* 0x4017ffff000b7882 */ /* 0x000fe20000000000 */
[----:B------:R-:W-:Y:S01]  /*01d0*/  LOP3.LUT R12, R12, R7, RZ, 0x3c, !PT ;  /* 0x000000070c0c7212 */ /* 0x000fe200078e3cff */
[----:B------:R-:W-:Y:S01]  /*01e0*/  UIADD3 UR5, UPT, UPT, UR5, 0x4, URZ ;  /* 0x0000000405057890 */ /* 0x000fe2000fffe0ff */
[----:B------:R-:W-:Y:S01]  /*01f0*/  SHF.R.U32.HI R13, RZ, 0x2, R2 ;  /* 0x00000002ff0d7819 */ /* 0x000fe20000011602 */
[----:B------:R-:W-:Y:S02]  /*0200*/  IMAD.SHL.U32 R9, R0, 0x2, RZ ;  /* 0x0000000200097824 */ /* 0x000fe400078e00ff */
[----:B------:R-:W-:Y:S01]  /*0210*/  UISETP.NE.AND UP0, UPT, UR5, URZ, UPT ;  /* 0x000000ff0500728c */ /* 0x000fe2000bf05270 */
[----:B------:R-:W-:-:S02]  /*0220*/  LOP3.LUT R14, R13, R2, RZ, 0x3c, !PT ;  /* 0x000000020d0e7212 */ /* 0x000fc400078e3cff */
[----:B------:R-:W-:-:S04]  /*0230*/  LOP3.LUT R9, R3, R8, R9, 0x96, !PT ;  /* 0x0000000803097212 */ /* 0x000fc800078e9609 */
[----:B------:R-:W-:Y:S02]  /*0240*/  LOP3.LUT R0, R9, R0, RZ, 0x3c, !PT ;  /* 0x0000000009007212 */ /* 0x000fe400078e3cff */
[----:B------:R-:W-:Y:S02]  /*0250*/  SHF.R.U32.HI R9, RZ, 0x2, R6 ;  /* 0x00000002ff097819 */ /* 0x000fe40000011606 */
[----:B------:R-:W-:Y:S01]  /*0260*/  IADD3 R8, PT, PT, R5, -0x587c5, R0 ;  /* 0xfffa783b05087810 */ /* 0x000fe20007ffe000 */
[----:B------:R-:W-:Y:S01]  /*0270*/  IMAD.SHL.U32 R11, R0, 0x10, RZ ;  /* 0x00000010000b7824 */ /* 0x000fe200078e00ff */
[----:B------:R-:W-:Y:S01]  /*0280*/  LOP3.LUT R10, R9, R6, RZ, 0x3c, !PT ;  /* 0x00000006090a7212 */ /* 0x000fe200078e3cff */
[----:B------:R-:W-:Y:S01]  /*0290*/  HFMA2 R6, -RZ, RZ, 0.1171875, 0 ;  /* 0x2f800000ff067431 */ /* 0x000fe200000001ff */
[----:B------:R-:W-:-:S03]  /*02a0*/  I2FP.F32.U32 R9, R8 ;  /* 0x0000000800097245 */ /* 0x000fc60000201000 */
[----:B------:R-:W-:-:S05]  /*02b0*/  IMAD.SHL.U32 R8, R10, 0x2, RZ ;  /* 0x000000020a087824 */ /* 0x000fca00078e00ff */
[----:B------:R-:W-:Y:S01]  /*02c0*/  LOP3.LUT R11, R0, R11, R8, 0x96, !PT ;  /* 0x0000000b000b7212 */ /* 0x000fe200078e9608 */
[----:B------:R-:W-:-:S03]  /*02d0*/  FFMA R9, R9, R6, 1.1641532182693481445e-10 ;  /* 0x2f00000009097423 */ /* 0x000fc60000000006 */
[----:B------:R-:W-:Y:S01]  /*02e0*/  LOP3.LUT R7, R11, R10, RZ, 0x3c, !PT ;  /* 0x0000000a0b077212 */ /* 0x000fe200078e3cff */
[----:B------:R-:W-:Y:S02]  /*02f0*/  IMAD.SHL.U32 R11, R12, 0x2, RZ ;  /* 0x000000020c0b7824 */ /* 0x000fe400078e00ff */
[----:B------:R-:W0:Y:S02]  /*0300*/  F2F.F64.F32 R8, R9 ;  /* 0x0000000900087310 */ /* 0x000e240000201800 */
[----:B------:R-:W-:-:S05]  /*0310*/  IMAD.SHL.U32 R10, R7, 0x10, RZ ;  /* 0x00000010070a7824 */ /* 0x000fca00078e00ff */
[----:B------:R-:W-:-:S04]  /*0320*/  LOP3.LUT R11, R7, R10, R11, 0x96, !PT ;  /* 0x0000000a070b7212 */ /* 0x000fc800078e960b */
[----:B------:R-:W-:Y:S02]  /*0330*/  LOP3.LUT R2, R11, R12, RZ, 0x3c, !PT ;  /* 0x0000000c0b027212 */ /* 0x000fe400078e3cff */
[----:B------:R-:W-:Y:S01]  /*0340*/  SHF.L.U32 R12, R14, 0x1, RZ ;  /* 0x000000010e0c7819 */ /* 0x000fe200000006ff */
[----:B0-----:R-:W-:Y:S02]  /*0350*/  DMUL R10, R8, UR10 ;  /* 0x0000000a080a7c28 */ /* 0x001fe40008000000 */
[----:B------:R-:W-:Y:S02]  /*0360*/  IMAD.SHL.U32 R15, R2, 0x10, RZ ;  /* 0x00000010020f7824 */ /* 0x000fe400078e00ff */
[----:B------:R-:W-:-:S03]  /*0370*/  IMAD.IADD R8, R7, 0x1, R5 ;  /* 0x0000000107087824 */ /* 0x000fc600078e0205 */
[----:B------:R-:W-:Y:S01]  /*0380*/  LOP3.LUT R15, R2, R15, R12, 0x96, !PT ;  /* 0x0000000f020f7212 */ /* 0x000fe200078e960c */
[----:B------:R0:W-:Y:S01]  /*0390*/  F2I.F64.TRUNC R9, R10 ;  /* 0x0000000a00097311 */ /* 0x0001e2000030d100 */
[----:B------:R-:W-:Y:S01]  /*03a0*/  I2FP.F32.U32 R13, R8 ;  /* 0x00000008000d7245 */ /* 0x000fe20000201000 */
[----:B------:R-:W-:Y:S01]  /*03b0*/  IMAD.MOV.U32 R8, RZ, RZ, R3 ;  /* 0x000000ffff087224 */ /* 0x000fe200078e0003 */
[----:B------:R-:W-:Y:S02]  /*03c0*/  LOP3.LUT R3, R15, R14, RZ, 0x3c, !PT ;  /* 0x0000000e0f037212 */ /* 0x000fe400078e3cff */
[----:B------:R-:W-:Y:S01]  /*03d0*/  IADD3 R12, PT, PT, R5, 0x587c5, R2 ;  /* 0x000587c5050c7810 */ /* 0x000fe20007ffe002 */
[----:B------:R-:W-:Y:S01]  /*03e0*/  FFMA R16, R13, R6, 1.1641532182693481445e-10 ;  /* 0x2f0000000d107423 */ /* 0x000fe20000000006 */
[C---:B------:R-:W-:Y:S01]  /*03f0*/  IADD3 R14, PT, PT, R5.reuse, 0xb0f8a, R3 ;  /* 0x000b0f8a050e7810 */ /* 0x040fe20007ffe003 */
[----:B------:R-:W-:Y:S01]  /*0400*/  VIADD R5, R5, 0x161f14 ;  /* 0x00161f1405057836 */ /* 0x000fe20000000000 */
[----:B------:R-:W-:-:S02]  /*0410*/  I2FP.F32.U32 R15, R12 ;  /* 0x0000000c000f7245 */ /* 0x000fc40000201000 */
[----:B------:R-:W-:Y:S01]  /*0420*/  I2FP.F32.U32 R17, R14 ;  /* 0x0000000e00117245 */ /* 0x000fe20000201000 */
[----:B------:R-:W1:Y:S02]  /*0430*/  F2F.F64.F32 R12, R16 ;  /* 0x00000010000c7310 */ /* 0x000e640000201800 */
[-C--:B------:R-:W-:Y:S02]  /*0440*/  FFMA R18, R15, R6.reuse, 1.1641532182693481445e-10 ;  /* 0x2f0000000f127423 */ /* 0x080fe40000000006 */
[----:B0-----:R-:W-:Y:S01]  /*0450*/  FFMA R10, R17, R6, 1.1641532182693481445e-10 ;  /* 0x2f000000110a7423 */ /* 0x001fe20000000006 */
[----:B------:R-:W-:-:S03]  /*0460*/  IMAD.MOV.U32 R6, RZ, RZ, R0 ;  /* 0x000000ffff067224 */ /* 0x000fc600078e0000 */
[----:B------:R-:W0:Y:S01]  /*0470*/  F2F.F64.F32 R14, R18 ;  /* 0x00000012000e7310 */ /* 0x000e220000201800 */
[----:B-1----:R-:W-:-:S07]  /*0480*/  DMUL R12, R12, UR10 ;  /* 0x0000000a0c0c7c28 */ /* 0x002fce0008000000 */
[----:B------:R-:W1:Y:S01]  /*0490*/  F2F.F64.F32 R10, R10 ;  /* 0x0000000a000a7310 */ /* 0x000e620000201800 */
[----:B0-----:R-:W-:-:S07]  /*04a0*/  DMUL R14, R14, UR10 ;  /* 0x0000000a0e0e7c28 */ /* 0x001fce0008000000 */
[----:B------:R-:W0:Y:S01]  /*04b0*/  F2I.F64.TRUNC R12, R12 ;  /* 0x0000000c000c7311 */ /* 0x000e22000030d100 */
[----:B-1----:R-:W-:-:S07]  /*04c0*/  DMUL R16, R10, UR10 ;  /* 0x0000000a0a107c28 */ /* 0x002fce0008000000 */
[----:B------:R-:W-:Y:S01]  /*04d0*/  F2I.F64.TRUNC R14, R14 ;  /* 0x0000000e000e7311 */ /* 0x000fe2000030d100 */
[----:B------:R-:W-:Y:S01]  /*04e0*/  IMAD.MOV.U32 R11, RZ, RZ, R8 ;  /* 0x000000ffff0b7224 */ /* 0x000fe200078e0008 */
[----:B0-----:R-:W-:-:S06]  /*04f0*/  IADD3 R9, PT, PT, R12, R4, R9 ;  /* 0x000000040c097210 */ /* 0x001fcc0007ffe009 */
[----:B------:R-:W0:Y:S02]  /*0500*/  F2I.F64.TRUNC R16, R16 ;  /* 0x0000001000107311 */ /* 0x000e24000030d100 */
[----:B0-----:R-:W-:-:S04]  /*0510*/  IADD3 R9, PT, PT, R16, R9, R14 ;  /* 0x0000000910097210 */ /* 0x001fc80007ffe00e */
[----:B------:R-:W-:Y:S01]  /*0520*/  IADD3 R4, PT, PT, R9, 0x4, RZ ;  /* 0x0000000409047810 */ /* 0x000fe20007ffe0ff */
[----:B------:R-:W-:Y:S06]  /*0530*/  BRA.U UP0, `(.L_x_2) ;  /* 0xfffffffd000c7547 */ /* 0x000fec000b83ffff */
[----:B------:R-:W-:Y:S02]  /*0540*/  VIADD R10, R5, 0xfff4f076 ;  /* 0xfff4f076050a7836 */ /* 0x000fe40000000000 */
[----:B------:R-:W-:Y:S02]  /*0550*/  IMAD.MOV.U32 R11, RZ, RZ, R8 ;  /* 0x000000ffff0b7224 */ /* 0x000fe400078e0008 */
[----:B------:R-:W-:-:S07]  /*0560*/  IMAD.MOV.U32 R6, RZ, RZ, R0 ;  /* 0x000000ffff067224 */ /* 0x000fce00078e0000 */
.L_x_1:
[----:B------:R-:W-:-:S09]  /*0570*/  UISETP.NE.AND UP0, UPT, UR4, URZ, UPT ;  /* 0x000000ff0400728c */ /* 0x000fd2000bf05270 */
[----:B------:R-:W-:Y:S05]  /*0580*/  BRA.U !UP0, `(.L_x_0) ;  /* 0x00000001086c7547 */ /* 0x000fea000b800000 */
[----:B-----5:R-:W-:Y:S01]  /*0590*/  VIADD R10, R10, 0x587c5 ;  /* 0x000587c50a0a7836 */ /* 0x020fe20000000000 */
[----:B------:R-:W-:-:S12]  /*05a0*/  UIADD3 UR4, UPT, UPT, -UR4, URZ, URZ ;  /* 0x000000ff04047290 */ /* 0x000fd8000fffe1ff */
.L_x_3:
[----:B------:R-:W-:Y:S01]  /*05b0*/  SHF.R.U32.HI R0, RZ, 0x2, R11 ;  /* 0x00000002ff007819 */ /* 0x000fe2000001160b */
[----:B------:R-:W-:Y:S01]  /*05c0*/  IMAD.MOV.U32 R9, RZ, RZ, 0x2f800000 ;  /* 0x2f800000ff097424 */ /* 0x000fe200078e00ff */
[----:B------:R-:W-:Y:S01]  /*05d0*/  UMOV UR10, 0xbce4217d ;  /* 0xbce4217d000a7882 */ /* 0x000fe20000000000 */
[----:B------:R-:W-:Y:S01]  /*05e0*/  UMOV UR11, 0x4017ffff ;  /* 0x4017ffff000b7882 */ /* 0x000fe20000000000 */
[----:B------:R-:W-:Y:S01]  /*05f0*/  LOP3.LUT R5, R0, R11, RZ, 0x3c, !PT ;  /* 0x0000000b00057212 */ /* 0x000fe200078e3cff */
[----:B------:R-:W-:Y:S01]  /*0600*/  IMAD.SHL.U32 R0, R3, 0x10, RZ ;  /* 0x0000001003007824 */ /* 0x000fe200078e00ff */
[----:B------:R-:W-:Y:S01]  /*0610*/  UIADD3 UR4, UPT, UPT, UR4, 0x1, URZ ;  /* 0x0000000104047890 */ /* 0x000fe2000fffe0ff */
[----:B------:R-:W-:Y:S01]  /*0620*/  IMAD.MOV.U32 R11, RZ, RZ, R6 ;  /* 0x000000ffff0b7224 */ /* 0x000fe200078e0006 */
[----:B------:R-:W-:Y:S01]  /*0630*/  SHF.L.U32 R8, R5, 0x1, RZ ;  /* 0x0000000105087819 */ /* 0x000fe200000006ff */
[----:B------:R-:W-:Y:S01]  /*0640*/  IMAD.MOV.U32 R6, RZ, RZ, R7 ;  /* 0x000000ffff067224 */ /* 0x000fe200078e0007 */
[----:B------:R-:W-:Y:S01]  /*0650*/  UISETP.NE.AND UP0, UPT, UR4, URZ, UPT ;  /* 0x000000ff0400728c */ /* 0x000fe2000bf05270 */
[----:B------:R-:W-:Y:S01]  /*0660*/  MOV R7, R2 ;  /* 0x0000000200077202 */ /* 0x000fe20000000f00 */
[----:B------:R-:W-:Y:S01]  /*0670*/  IMAD.MOV.U32 R2, RZ, RZ, R3 ;  /* 0x000000ffff027224 */ /* 0x000fe200078e0003 */
[----:B------:R-:W-:-:S04]  /*0680*/  LOP3.LUT R0, R3, R0, R8, 0x96, !PT ;  /* 0x0000000003007212 */ /* 0x000fc800078e9608 */
[----:B------:R-:W-:-:S05]  /*0690*/  LOP3.LUT R5, R0, R5, RZ, 0x3c, !PT ;  /* 0x0000000500057212 */ /* 0x000fca00078e3cff */
[----:B------:R-:W-:Y:S02]  /*06a0*/  IMAD.IADD R0, R5, 0x1, R10 ;  /* 0x0000000105007824 */ /* 0x000fe400078e020a */
[----:B------:R-:W-:Y:S02]  /*06b0*/  IMAD.MOV.U32 R3, RZ, RZ, R5 ;  /* 0x000000ffff037224 */ /* 0x000fe400078e0005 */
[----:B------:R-:W-:Y:S01]  /*06c0*/  VIADD R10, R10, 0x587c5 ;  /* 0x000587c50a0a7836 */ /* 0x000fe20000000000 */
[----:B------:R-:W-:-:S05]  /*06d0*/  I2FP.F32.U32 R0, R0 ;  /* 0x0000000000007245 */ /* 0x000fca0000201000 */
[----:B------:R-:W-:-:S04]  /*06e0*/  FFMA R0, R0, R9, 1.1641532182693481445e-10 ;  /* 0x2f00000000007423 */ /* 0x000fc80000000009 */
[----:B------:R-:W0:Y:S02]  /*06f0*/  F2F.F64.F32 R8, R0 ;  /* 0x0000000000087310 */ /* 0x000e240000201800 */
[----:B0-----:R-:W-:-:S10]  /*0700*/  DMUL R8, R8, UR10 ;  /* 0x0000000a08087c28 */ /* 0x001fd40008000000 */
[----:B------:R-:W0:Y:S02]  /*0710*/  F2I.F64.TRUNC R9, R8 ;  /* 0x0000000800097311 */ /* 0x000e24000030d100 */
[----:B0-----:R-:W-:Y:S01]  /*0720*/  IADD3 R4, PT, PT, R4, 0x1, R9 ;  /* 0x0000000104047810 */ /* 0x001fe20007ffe009 */
[----:B------:R-:W-:Y:S06]  /*0730*/  BRA.U UP0, `(.L_x_3) ;  /* 0xfffffffd009c7547 */ /* 0x000fec000b83ffff */
.L_x_0:
[----:B------:R-:W-:-:S06]  /*0740*/  UIMAD UR4, UR6, 0x3, URZ ;  /* 0x00000003060478a4 */ /* 0x000fcc000f8e02ff */
[----:B------:R-:W-:-:S13]  /*0750*/  ISETP.NE.AND P0, PT, R4, UR4, PT ;  /* 0x0000000404007c0c */ /* 0x000fda000bf05270 */
[----:B------:R-:W-:Y:S05]  /*0760*/  @P0 EXIT ;  /* 0x000000000000094d */ /* 0x000fea0003800000 */
[----:B------:R-:W0:Y:S01]  /*0770*/  S2R R0, SR_LANEID ;  /* 0x0000000000007919 */ /* 0x000e220000000000 */
[----:B-----5:R-:W1:Y:S01]  /*0780*/  LDC.64 R2, c[0x0][0x388] ;  /* 0x0000e200ff027b82 */ /* 0x020e620000000a00 */
[----:B------:R-:W-:Y:S02]  /*0790*/  VOTEU.ANY UR4, UPT, PT ;  /* 0x0000000000047886 */ /* 0x000fe400038e0100 */
[----:B------:R-:W-:Y:S02]  /*07a0*/  UFLO.U32 UR5, UR4 ;  /* 0x00000004000572bd */ /* 0x000fe400080e0000 */
[----:B------:R-:W1:Y:S04]  /*07b0*/  POPC R5, UR4 ;  /* 0x0000000400057d09 */ /* 0x000e680008000000 */
[----:B0-----:R-:W-:-:S13]  /*07c0*/  ISETP.EQ.U32.AND P0, PT, R0, UR5, PT ;  /* 0x0000000500007c0c */ /* 0x001fda000bf02070 */
[----:B-1----:R-:W-:Y:S01]  /*07d0*/  @P0 REDG.E.ADD.STRONG.GPU desc[UR8][R2.64], R5 ;  /* 0x000000050200098e */ /* 0x002fe2000c12e108 */
[----:B------:R-:W-:Y:S05]  /*07e0*/  EXIT ;  /* 0x000000000000794d */ /* 0x000fea0003800000 */
.L_x_4:
[----:B------:R-:W-:-:S00]  /*07f0*/  BRA `(.L_x_4) ;  /* 0xfffffffc00fc7947 */ /* 0x000fc0000383ffff */
[----:B------:R-:W-:-:S00]  /*0800*/  NOP ;  /* 0x0000000000007918 */ /* 0x000fc00000000000 */
[----:B------:R-:W-:-:S00]  /*0810*/  NOP ;  /* 0x0000000000007918 */ /* 0x000fc00000000000 */
[----:B------:R-:W-:-:S00]  /*0820*/  NOP ;  /* 0x0000000000007918 */ /* 0x000fc00000000000 */
[----:B------:R-:W-:-:S00]  /*0830*/  NOP ;  /* 0x0000000000007918 */ /* 0x000fc00000000000 */
[----:B------:R-:W-:-:S00]  /*0840*/  NOP ;  /* 0x0000000000007918 */ /* 0x000fc00000000000 */
[----:B------:R-:W-:-:S00]  /*0850*/  NOP ;  /* 0x0000000000007918 */ /* 0x000fc00000000000 */
[----:B------:R-:W-:-:S00]  /*0860*/  NOP ;  /* 0x0000000000007918 */ /* 0x000fc00000000000 */
[----:B------:R-:W-:-:S00]  /*0870*/  NOP ;  /* 0x0000000000007918 */ /* 0x000fc00000000000 */
.L_x_14:


//--------------------- .text._Z12setup_kernelP17curandStateXORWOWy --------------------------
	.section	.text._Z12setup_kernelP17curandStateXORWOWy,"ax",@progbits
	.align	128
        .global         _Z12setup_kernelP17curandStateXORWOWy
        .type           _Z12setup_kernelP17curandStateXORWOWy,@function
        .size           _Z12setup_kernelP17curandStateXORWOWy,(.L_x_15 - _Z12setup_kernelP17curandStateXORWOWy)
        .other          _Z12setup_kernelP17curandStateXORWOWy,@"STO_CUDA_ENTRY STV_DEFAULT"
_Z12setup_kernelP17curandStateXORWOWy:
.text._Z12setup_kernelP17curandStateXORWOWy:
[----:B------:R-:W-:Y:S01]  /*0000*/  LDC R1, c[0x0][0x37c] ;  /* 0x0000df00ff017b82 */ /* 0x000fe20000000800 */
[----:B------:R-:W0:Y:S07]  /*0010*/  S2R R13, SR_TID.X ;  /* 0x00000000000d7919 */ /* 0x000e2e0000002100 */
[----:B------:R-:W1:Y:S01]  /*0020*/  LDC.64 R2, c[0x0][0x388] ;  /* 0x0000e200ff027b82 */ /* 0x000e620000000a00 */
[----:B------:R-:W2:Y:S01]  /*0030*/  LDCU.64 UR4, c[0x0][0x358] ;  /* 0x00006b00ff0477ac */ /* 0x000ea20008000a00 */
[----:B------:R-:W-:Y:S06]  /*0040*/  BSSY.RECONVERGENT B0, `(.L_x_5) ;  /* 0x00000e5000007945 */ /* 0x000fec0003800200 */
[----:B------:R-:W0:Y:S08]  /*0050*/  S2UR UR6, SR_CTAID.X ;  /* 0x00000000000679c3 */ /* 0x000e300000002500 */
[----:B------:R-:W0:Y:S08]  /*0060*/  LDC R4, c[0x0][0x360] ;  /* 0x0000d800ff047b82 */ /* 0x000e300000000800 */
[----:B------:R-:W3:Y:S01]  /*0070*/  LDC.64 R6, c[0x0][0x380] ;  /* 0x0000e000ff067b82 */ /* 0x000ee20000000a00 */
[----:B-1----:R-:W-:-:S02]  /*0080*/  LOP3.LUT R0, R2, 0xaad26b49, RZ, 0x3c, !PT ;  /* 0xaad26b4902007812 */ /* 0x002fc400078e3cff */
[----:B------:R-:W-:-:S03]  /*0090*/  LOP3.LUT R2, R3, 0xf7dcefdd, RZ, 0x3c, !PT ;  /* 0xf7dcefdd03027812 */ /* 0x000fc600078e3cff */
[----:B------:R-:W-:Y:S02]  /*00a0*/  IMAD R0, R0, 0x4182bed5, RZ ;  /* 0x4182bed500007824 */ /* 0x000fe400078e02ff */
[----:B------:R-:W-:Y:S02]  /*00b0*/  IMAD R3, R2, -0x658354e5, RZ ;  /* 0x9a7cab1b02037824 */ /* 0x000fe400078e02ff */
[C---:B------:R-:W-:Y:S01]  /*00c0*/  VIADD R5, R0.reuse, 0x75bcd15 ;  /* 0x075bcd1500057836 */ /* 0x040fe20000000000 */
[C---:B------:R-:W-:Y:S01]  /*00d0*/  LOP3.LUT R8, R0.reuse, 0x159a55e5, RZ, 0x3c, !PT ;  /* 0x159a55e500087812 */ /* 0x040fe200078e3cff */
[----:B------:R-:W-:Y:S01]  /*00e0*/  VIADD R11, R0, 0x583f19 ;  /* 0x00583f19000b7836 */ /* 0x000fe20000000000 */
[C---:B------:R-:W-:Y:S01]  /*00f0*/  LOP3.LUT R10, R3.reuse, 0x5491333, RZ, 0x3c, !PT ;  /* 0x05491333030a7812 */ /* 0x040fe200078e3cff */
[----:B------:R-:W-:Y:S02]  /*0100*/  VIADD R9, R3, 0x1f123bb5 ;  /* 0x1f123bb503097836 */ /* 0x000fe40000000000 */
[----:B0-----:R-:W-:Y:S01]  /*0110*/  IMAD R13, R4, UR6, R13 ;  /* 0x00000006040d7c24 */ /* 0x001fe2000f8e020d */
[----:B------:R-:W-:-:S04]  /*0120*/  IADD3 R4, PT, PT, R0, 0x64f0c9, R3 ;  /* 0x0064f0c900047810 */ /* 0x000fc80007ffe003 */
[C---:B------:R-:W-:Y:S01]  /*0130*/  ISETP.NE.AND P0, PT, R13.reuse, RZ, PT ;  /* 0x000000ff0d00720c */ /* 0x040fe20003f05270 */
[----:B---3--:R-:W-:-:S05]  /*0140*/  IMAD.WIDE R6, R13, 0x30, R6 ;  /* 0x000000300d067825 */ /* 0x008fca00078e0206 */
[----:B--2---:R0:W-:Y:S04]  /*0150*/  STG.E.64 desc[UR4][R6.64], R4 ;  /* 0x0000000406007986 */ /* 0x0041e8000c101b04 */
[----:B------:R0:W-:Y:S04]  /*0160*/  STG.E.64 desc[UR4][R6.64+0x8], R8 ;  /* 0x0000080806007986 */ /* 0x0001e8000c101b04 */
[----:B------:R0:W-:Y:S01]  /*0170*/  STG.E.64 desc[UR4][R6.64+0x10], R10 ;  /* 0x0000100a06007986 */ /* 0x0001e2000c101b04 */
[----:B------:R-:W-:Y:S05]  /*0180*/  @!P0 BRA `(.L_x_6) ;  /* 0x0000000c00408947 */ /* 0x000fea0003800000 */
[----:B------:R-:W-:Y:S01]  /*0190*/  SHF.R.S32.HI R0, RZ, 0x1f, R13 ;  /* 0x0000001fff007819 */ /* 0x000fe2000001140d */
[----:B------:R-:W-:-:S07]  /*01a0*/  IMAD.MOV.U32 R12, RZ, RZ, RZ ;  /* 0x000000ffff0c7224 */ /* 0x000fce00078e00ff */
.L_x_12:
[----:B-1----:R-:W-:Y:S01]  /*01b0*/  LOP3.LUT R2, R13, 0x3, RZ, 0xc0, !PT ;  /* 0x000000030d027812 */ /* 0x002fe200078ec0ff */
[----:B------:R-:W-:Y:S03]  /*01c0*/  BSSY.RECONVERGENT B1, `(.L_x_7) ;  /* 0x00000c6000017945 */ /* 0x000fe60003800200 */
[----:B------:R-:W-:-:S04]  /*01d0*/  ISETP.NE.U32.AND P0, PT, R2, RZ, PT ;  /* 0x000000ff0200720c */ /* 0x000fc80003f05070 */
[----:B------:R-:W-:-:S13]  /*01e0*/  ISETP.NE.AND.EX P0, PT, RZ, RZ, PT, P0 ;  /* 0x000000ffff00720c */ /* 0x000fda0003f05300 */
[----:B------:R-:W-:Y:S05]  /*01f0*/  @!P0 BRA `(.L_x_8) ;  /* 0x0000000c00088947 */ /* 0x000fea0003800000 */
[----:B0-----:R-:W0:Y:S01]  /*0200*/  LDC.64 R8, c[0x4][RZ] ;  /* 0x01000000ff087b82 */ /* 0x001e220000000a00 */
[----:B------:R-:W-:Y:S02]  /*0210*/  IMAD.MOV.U32 R14, RZ, RZ, RZ ;  /* 0x000000ffff0e7224 */ /* 0x000fe400078e00ff */
[----:B0-----:R-:W-:-:S07]  /*0220*/  IMAD.WIDE.U32 R8, R12, 0xc80, R8 ;  /* 0x00000c800c087825 */ /* 0x001fce00078e0008 */
.L_x_11:
[----:B-1----:R-:W-:Y:S01]  /*0230*/  IMAD.MOV.U32 R15, RZ, RZ, RZ ;  /* 0x000000ffff0f7224 */ /* 0x002fe200078e00ff */
[----:B------:R-:W-:Y:S01]  /*0240*/  CS2R R2, SRZ ;  /* 0x0000000000027805 */ /* 0x000fe2000001ff00 */
[----:B------:R-:W-:Y:S01]  /*0250*/  IMAD.MOV.U32 R17, RZ, RZ, RZ ;  /* 0x000000ffff117224 */ /* 0x000fe200078e00ff */
[----:B------:R-:W-:-:S07]  /*0260*/  CS2R R4, SRZ ;  /* 0x0000000000047805 */ /* 0x000fce000001ff00 */
.L_x_10:
[----:B------:R-:W-:-:S05]  /*0270*/  IMAD.WIDE.U32 R10, R17, 0x4, R6 ;  /* 0x00000004110a7825 */ /* 0x000fca00078e0006 */
[----:B------:R0:W5:Y:S01]  /*0280*/  LDG.E R16, desc[UR4][R10.64+0x4] ;  /* 0x000004040a107981 */ /* 0x000162000c1e1900 */
[----:B------:R-:W-:-:S07]  /*0290*/  IMAD.MOV.U32 R19, RZ, RZ, RZ ;  /* 0x000000ffff137224 */ /* 0x000fce00078e00ff */
.L_x_9:
[----:B-----5:R-:W-:Y:S01]  /*02a0*/  SHF.R.U32.HI R24, RZ, R19, R16 ;  /* 0x00000013ff187219 */ /* 0x020fe20000011610 */
[----:B0-----:R-:W-:-:S03]  /*02b0*/  IMAD.SHL.U32 R10, R17, 0x20, RZ ;  /* 0x00000020110a7824 */ /* 0x001fc600078e00ff */
[----:B------:R-:W-:Y:S01]  /*02c0*/  LOP3.LUT R11, R24, 0x1, RZ, 0xc0, !PT ;  /* 0x00000001180b7812 */ /* 0x000fe200078ec0ff */
[----:B------:R-:W-:-:S03]  /*02d0*/  IMAD.IADD R10, R10, 0x1, R19 ;  /* 0x000000010a0a7824 */ /* 0x000fc600078e0213 */
[----:B------:R-:W-:Y:S01]  /*02e0*/  ISETP.NE.U32.AND P0, PT, R11, 0x1, PT ;  /* 0x000000010b00780c */ /* 0x000fe20003f05070 */
[----:B------:R-:W-:-:S03]  /*02f0*/  IMAD R11, R10, 0x5, RZ ;  /* 0x000000050a0b7824 */ /* 0x000fc600078e02ff */
[----:B------:R-:W-:Y:S01]  /*0300*/  R2P PR, R24, 0x7e ;  /* 0x0000007e18007804 */ /* 0x000fe20000000000 */
[----:B------:R-:W-:-:S08]  /*0310*/  IMAD.WIDE.U32 R10, R11, 0x4, R8 ;  /* 0x000000040b0a7825 */ /* 0x000fd000078e0008 */
[----:B------:R-:W2:Y:S04]  /*0320*/  @!P0 LDG.E R18, desc[UR4][R10.64] ;  /* 0x000000040a128981 */ /* 0x000ea8000c1e1900 */
[----:B------:R-:W3:Y:S04]  /*0330*/  @!P0 LDG.E R20, desc[UR4][R10.64+0x10] ;  /* 0x000010040a148981 */ /* 0x000ee8000c1e1900 */
[----:B------:R-:W4:Y:S04]  /*0340*/  @P1 LDG.E R22, desc[UR4][R10.64+0x14] ;  /* 0x000014040a161981 */ /* 0x000f28000c1e1900 */
[----:B------:R-:W4:Y:S04]  /*0350*/  @P2 LDG.E R26, desc[UR4][R10.64+0x28] ;  /* 0x000028040a1a2981 */ /* 0x000f28000c1e1900 */
[----:B------:R-:W4:Y:S04]  /*0360*/  @!P0 LDG.E R21, desc[UR4][R10.64+0x4] ;  /* 0x000004040a158981 */ /* 0x000f28000c1e1900 */
[----:B------:R-:W4:Y:S04]  /*0370*/  @!P0 LDG.E R23, desc[UR4][R10.64+0xc] ;  /* 0x00000c040a178981 */ /* 0x000f28000c1e1900 */
[----:B------:R-:W4:Y:S04]  /*0380*/  @P1 LDG.E R25, desc[UR4][R10.64+0x18] ;  /* 0x000018040a191981 */ /* 0x000f28000c1e1900 */
[----:B------:R-:W4:Y:S04]  /*0390*/  @P3 LDG.E R28, desc[UR4][R10.64+0x3c] ;  /* 0x00003c040a1c3981 */ /* 0x000f28000c1e1900 */
[----:B------:R-:W4:Y:S01]  /*03a0*/  @P6 LDG.E R27, desc[UR4][R10.64+0x7c] ;  /* 0x00007c040a1b6981 */ /* 0x000f22000c1e1900 */
[----:B--2---:R-:W-:-:S03]  /*03b0*/  @!P0 LOP3.LUT R15, R15, R18, RZ, 0x3c, !PT ;  /* 0x000000120f0f8212 */ /* 0x004fc600078e3cff */
[----:B------:R-:W2:Y:S01]  /*03c0*/  @!P0 LDG.E R18, desc[UR4][R10.64+0x8] ;  /* 0x000008040a128981 */ /* 0x000ea2000c1e1900 */
[----:B---3--:R-:W-:-:S03]  /*03d0*/  @!P0 LOP3.LUT R3, R3, R20, RZ, 0x3c, !PT ;  /* 0x0000001403038212 */ /* 0x008fc600078e3cff */
[----:B------:R-:W3:Y:S01]  /*03e0*/  @P1 LDG.E R20, desc[UR4][R10.64+0x24] ;  /* 0x000024040a141981 */ /* 0x000ee2000c1e1900 */
[----:B----4-:R-:W-:-:S03]  /*03f0*/  @P1 LOP3.LUT R15, R15, R22, RZ, 0x3c, !PT ;  /* 0x000000160f0f1212 */ /* 0x010fc600078e3cff */
[----:B------:R-:W4:Y:S01]  /*0400*/  @P2 LDG.E R22, desc[UR4][R10.64+0x38] ;  /* 0x000038040a162981 */ /* 0x000f22000c1e1900 */
[----:B------:R-:W-:-:S03]  /*0410*/  @P2 LOP3.LUT R15, R15, R26, RZ, 0x3c, !PT ;  /* 0x0000001a0f0f2212 */ /* 0x000fc600078e3cff */
[----:B------:R-:W4:Y:S01]  /*0420*/  @P4 LDG.E R26, desc[UR4][R10.64+0x50] ;  /* 0x000050040a1a4981 */ /* 0x000f22000c1e1900 */
[----:B------:R-:W-:-:S03]  /*0430*/  @!P0 LOP3.LUT R4, R4, R21, RZ, 0x3c, !PT ;  /* 0x0000001504048212 */ /* 0x000fc600078e3cff */
[----:B------:R-:W4:Y:S01]  /*0440*/  @P1 LDG.E R21, desc[UR4][R10.64+0x20] ;  /* 0x000020040a151981 */ /* 0x000f22000c1e1900 */
[----:B------:R-:W-:-:S03]  /*0450*/  @!P0 LOP3.LUT R2, R2, R23, RZ, 0x3c, !PT ;  /* 0x0000001702028212 */ /* 0x000fc600078e3cff */
[----:B------:R-:W4:Y:S01]  /*0460*/  @P2 LDG.E R23, desc[UR4][R10.64+0x2c] ;  /* 0x00002c040a172981 */ /* 0x000f22000c1e1900 */
[----:B------:R-:W-:-:S03]  /*0470*/  @P1 LOP3.LUT R4, R4, R25, RZ, 0x3c, !PT ;  /* 0x0000001904041212 */ /* 0x000fc600078e3cff */
[----:B------:R-:W4:Y:S01]  /*0480*/  @P2 LDG.E R25, desc[UR4][R10.64+0x34] ;  /* 0x000034040a192981 */ /* 0x000f22000c1e1900 */
[----:B--2---:R-:W-:-:S03]  /*0490*/  @!P0 LOP3.LUT R5, R5, R18, RZ, 0x3c, !PT ;  /* 0x0000001205058212 */ /* 0x004fc600078e3cff */
[----:B------:R-:W2:Y:S01]  /*04a0*/  @P1 LDG.E R18, desc[UR4][R10.64+0x1c] ;  /* 0x00001c040a121981 */ /* 0x000ea2000c1e1900 */
[----:B---3--:R-:W-:-:S03]  /*04b0*/  @P1 LOP3.LUT R3, R3, R20, RZ, 0x3c, !PT ;  /* 0x0000001403031212 */ /* 0x008fc600078e3cff */
[----:B------:R-:W3:Y:S01]  /*04c0*/  @P2 LDG.E R20, desc[UR4][R10.64+0x30] ;  /* 0x000030040a142981 */ /* 0x000ee2000c1e1900 */
[----:B----4-:R-:W-:-:S03]  /*04d0*/  @P2 LOP3.LUT R3, R3, R22, RZ, 0x3c, !PT ;  /* 0x0000001603032212 */ /* 0x010fc600078e3cff */
[----:B------:R-:W4:Y:S01]  /*04e0*/  @P3 LDG.E R22, desc[UR4][R10.64+0x4c] ;  /* 0x00004c040a163981 */ /* 0x000f22000c1e1900 */
[----:B------:R-:W-:-:S04]  /*04f0*/  @P3 LOP3.LUT R15, R15, R28, RZ, 0x3c, !PT ;  /* 0x0000001c0f0f3212 */ /* 0x000fc800078e3cff */
[----:B------:R-:W-:Y:S02]  /*0500*/  @P4 LOP3.LUT R15, R15, R26, RZ, 0x3c, !PT ;  /* 0x0000001a0f0f4212 */ /* 0x000fe400078e3cff */
[----:B------:R-:W-:Y:S01]  /*0510*/  @P1 LOP3.LUT R2, R2, R21, RZ, 0x3c, !PT ;  /* 0x0000001502021212 */ /* 0x000fe200078e3cff */
[----:B------:R-:W4:Y:S04]  /*0520*/  @P5 LDG.E R26, desc[UR4][R10.64+0x64] ;  /* 0x000064040a1a5981 */ /* 0x000f28000c1e1900 */
[----:B------:R-:W4:Y:S01]  /*0530*/  @P3 LDG.E R21, desc[UR4][R10.64+0x40] ;  /* 0x000040040a153981 */ /* 0x000f22000c1e1900 */
[----:B------:R-:W-:Y:S02]  /*0540*/  @P2 LOP3.LUT R4, R4, R23, RZ, 0x3c, !PT ;  /* 0x0000001704042212 */ /* 0x000fe400078e3cff */
[----:B------:R-:W-:Y:S01]  /*0550*/  @P2 LOP3.LUT R2, R2, R25, RZ, 0x3c, !PT ;  /* 0x0000001902022212 */ /* 0x000fe200078e3cff */
[----:B------:R-:W4:Y:S04]  /*0560*/  @P3 LDG.E R23, desc[UR4][R10.64+0x48] ;  /* 0x000048040a173981 */ /* 0x000f28000c1e1900 */
[----:B------:R-:W4:Y:S01]  /*0570*/  @P4 LDG.E R25, desc[UR4][R10.64+0x54] ;  /* 0x000054040a194981 */ /* 0x000f22000c1e1900 */
[----:B--2---:R-:W-:-:S03]  /*0580*/  @P1 LOP3.LUT R5, R5, R18, RZ, 0x3c, !PT ;  /* 0x0000001205051212 */ /* 0x004fc600078e3cff */
[----:B------:R-:W2:Y:S01]  /*0590*/  @P3 LDG.E R18, desc[UR4][R10.64+0x44] ;  /* 0x000044040a123981 */ /* 0x000ea2000c1e1900 */
[----:B---3--:R-:W-:-:S03]  /*05a0*/  @P2 LOP3.LUT R5, R5, R20, RZ, 0x3c, !PT ;  /* 0x0000001405052212 */ /* 0x008fc600078e3cff */
[----:B------:R-:W3:Y:S01]  /*05b0*/  @P4 LDG.E R20, desc[UR4][R10.64+0x58] ;  /* 0x000058040a144981 */ /* 0x000ee2000c1e1900 */
[----:B----4-:R-:W-:-:S03]  /*05c0*/  @P3 LOP3.LUT R3, R3, R22, RZ, 0x3c, !PT ;  /* 0x0000001603033212 */ /* 0x010fc600078e3cff */
[----:B------:R-:W4:Y:S01]  /*05d0*/  @P4 LDG.E R22, desc[UR4][R10.64+0x60] ;  /* 0x000060040a164981 */ /* 0x000f22000c1e1900 */
[----:B------:R-:W-:Y:S02]  /*05e0*/  LOP3.LUT P0, RZ, R24, 0x80, RZ, 0xc0, !PT ;  /* 0x0000008018ff7812 */ /* 0x000fe4000780c0ff */
[----:B------:R-:W-:Y:S02]  /*05f0*/  @P5 LOP3.LUT R15, R15, R26, RZ, 0x3c, !PT ;  /* 0x0000001a0f0f5212 */ /* 0x000fe400078e3cff */
[----:B------:R-:W4:Y:S01]  /*0600*/  @P6 LDG.E R26, desc[UR4][R10.64+0x78] ;  /* 0x000078040a1a6981 */ /* 0x000f22000c1e1900 */
[----:B------:R-:W-:-:S03]  /*0610*/  @P3 LOP3.LUT R4, R4, R21, RZ, 0x3c, !PT ;  /* 0x0000001504043212 */ /* 0x000fc600078e3cff */
[----:B------:R-:W4:Y:S01]  /*0620*/  @P4 LDG.E R21, desc[UR4][R10.64+0x5c] ;  /* 0x00005c040a154981 */ /* 0x000f22000c1e1900 */
[----:B------:R-:W-:-:S03]  /*0630*/  @P3 LOP3.LUT R2, R2, R23, RZ, 0x3c, !PT ;  /* 0x0000001702023212 */ /* 0x000fc600078e3cff */
[----:B------:R-:W4:Y:S01]  /*0640*/  @P5 LDG.E R23, desc[UR4][R10.64+0x68] ;  /* 0x000068040a175981 */ /* 0x000f22000c1e1900 */
[----:B------:R-:W-:-:S03]  /*0650*/  @P4 LOP3.LUT R4, R4, R25, RZ, 0x3c, !PT ;  /* 0x0000001904044212 */ /* 0x000fc600078e3cff */
[----:B------:R-:W4:Y:S01]  /*0660*/  @P5 LDG.E R25, desc[UR4][R10.64+0x70] ;  /* 0x000070040a195981 */ /* 0x000f22000c1e1900 */
[----:B--2---:R-:W-:-:S03]  /*0670*/  @P3 LOP3.LUT R5, R5, R18, RZ, 0x3c, !PT ;  /* 0x0000001205053212 */ /* 0x004fc600078e3cff */
[----:B------:R-:W2:Y:S01]  /*0680*/  @P5 LDG.E R18, desc[UR4][R10.64+0x6c] ;  /* 0x00006c040a125981 */ /* 0x000ea2000c1e1900 */
[----:B---3--:R-:W-:-:S03]  /*0690*/  @P4 LOP3.LUT R5, R5, R20, RZ, 0x3c, !PT ;  /* 0x0000001405054212 */ /* 0x008fc600078e3cff */
[----:B------:R-:W3:Y:S01]  /*06a0*/  @P5 LDG.E R20, desc[UR4][R10.64+0x74] ;  /* 0x000074040a145981 */ /* 0x000ee2000c1e1900 */
[----:B----4-:R-:W-:-:S03]  /*06b0*/  @P4 LOP3.LUT R3, R3, R22, RZ, 0x3c, !PT ;  /* 0x0000001603034212 */ /* 0x010fc600078e3cff */
[----:B------:R-:W4:Y:S01]  /*06c0*/  @P0 LDG.E R22, desc[UR4][R10.64+0x8c] ;  /* 0x00008c040a160981 */ /* 0x000f22000c1e1900 */
[----:B------:R-:W-:-:S03]  /*06d0*/  @P6 LOP3.LUT R15, R15, R26, RZ, 0x3c, !PT ;  /* 0x0000001a0f0f6212 */ /* 0x000fc600078e3cff */
        /* <DEDUP_REMOVED lines=13> */
[----:B------:R-:W-:Y:S02]  /*07b0*/  @P6 LOP3.LUT R4, R4, R27, RZ, 0x3c, !PT ;  /* 0x0000001b04046212 */ /* 0x000fe400078e3cff */
[----:B------:R-:W-:Y:S02]  /*07c0*/  @P6 LOP3.LUT R2, R2, R21, RZ, 0x3c, !PT ;  /* 0x0000001502026212 */ /* 0x000fe400078e3cff */
[----:B------:R-:W-:Y:S02]  /*07d0*/  @P0 LOP3.LUT R4, R4, R23, RZ, 0x3c, !PT ;  /* 0x0000001704040212 */ /* 0x000fe400078e3cff */
[----:B------:R-:W-:Y:S02]  /*07e0*/  @P0 LOP3.LUT R2, R2, R25, RZ, 0x3c, !PT ;  /* 0x0000001902020212 */ /* 0x000fe400078e3cff */
[----:B--2---:R-:W-:Y:S02]  /*07f0*/  @P6 LOP3.LUT R5, R5, R18, RZ, 0x3c, !PT ;  /* 0x0000001205056212 */ /* 0x004fe400078e3cff */
[----:B---3--:R-:W-:-:S02]  /*0800*/  @P6 LOP3.LUT R3, R3, R20, RZ, 0x3c, !PT ;  /* 0x0000001403036212 */ /* 0x008fc400078e3cff */
[----:B----4-:R-:W-:Y:S02]  /*0810*/  @P0 LOP3.LUT R5, R5, R22, RZ, 0x3c, !PT ;  /* 0x0000001605050212 */ /* 0x010fe400078e3cff */
[----:B------:R-:W-:Y:S02]  /*0820*/  @P0 LOP3.LUT R3, R3, R26, RZ, 0x3c, !PT ;  /* 0x0000001a03030212 */ /* 0x000fe400078e3cff */
[----:B------:R-:W-:-:S13]  /*0830*/  R2P PR, R24.B1, 0x7f ;  /* 0x0000007f18007804 */ /* 0x000fda0000001000 */
[----:B------:R-:W2:Y:S04]  /*0840*/  @P0 LDG.E R18, desc[UR4][R10.64+0xa0] ;  /* 0x0000a0040a120981 */ /* 0x000ea8000c1e1900 */
[----:B------:R-:W3:Y:S04]  /*0850*/  @P1 LDG.E R22, desc[UR4][R10.64+0xb4] ;  /* 0x0000b4040a161981 */ /* 0x000ee8000c1e1900 */
[----:B------:R-:W4:Y:S04]  /*0860*/  @P2 LDG.E R26, desc[UR4][R10.64+0xc8] ;  /* 0x0000c8040a1a2981 */ /* 0x000f28000c1e1900 */
[----:B------:R-:W4:Y:S04]  /*0870*/  @P3 LDG.E R28, desc[UR4][R10.64+0xdc] ;  /* 0x0000dc040a1c3981 */ /* 0x000f28000c1e1900 */
[----:B------:R-:W4:Y:S04]  /*0880*/  @P0 LDG.E R23, desc[UR4][R10.64+0xa4] ;  /* 0x0000a4040a170981 */ /* 0x000f28000c1e1900 */
[----:B------:R-:W4:Y:S04]  /*0890*/  @P0 LDG.E R20, desc[UR4][R10.64+0xa8] ;  /* 0x0000a8040a140981 */ /* 0x000f28000c1e1900 */
[----:B------:R-:W4:Y:S04]  /*08a0*/  @P4 LDG.E R25, desc[UR4][R10.64+0xf0] ;  /* 0x0000f0040a194981 */ /* 0x000f28000c1e1900 */
        /* <DEDUP_REMOVED lines=21> */
[----:B------:R-:W-:Y:S02]  /*0a00*/  LOP3.LUT P0, RZ, R24, 0x8000, RZ, 0xc0, !PT ;  /* 0x0000800018ff7812 */ /* 0x000fe4000780c0ff */
[----:B----4-:R-:W-:Y:S01]  /*0a10*/  @P5 LOP3.LUT R15, R15, R26, RZ, 0x3c, !PT ;  /* 0x0000001a0f0f5212 */ /* 0x010fe200078e3cff */
[----:B------:R-:W4:Y:S04]  /*0a20*/  @P3 LDG.E R24, desc[UR4][R10.64+0xe4] ;  /* 0x0000e4040a183981 */ /* 0x000f28000c1e1900 */
[----:B------:R-:W2:Y:S01]  /*0a30*/  @P6 LDG.E R26, desc[UR4][R10.64+0x118] ;  /* 0x000118040a1a6981 */ /* 0x000ea2000c1e1900 */
        /* <DEDUP_REMOVED lines=8> */
[----:B---3--:R-:W-:-:S03]  /*0ac0*/  @P2 LOP3.LUT R3, R3, R22, RZ, 0x3c, !PT ;  /* 0x0000001603032212 */ /* 0x008fc600078e3cff */
[----:B------:R-:W3:Y:S01]  /*0ad0*/  @P4 LDG.E R22, desc[UR4][R10.64+0x100] ;  /* 0x000100040a164981 */ /* 0x000ee2000c1e1900 */
[----:B--2---:R-:W-:-:S03]  /*0ae0*/  @P6 LOP3.LUT R15, R15, R26, RZ, 0x3c, !PT ;  /* 0x0000001a0f0f6212 */ /* 0x004fc600078e3cff */
[----:B------:R-:W2:Y:S01]  /*0af0*/  @P0 LDG.E R26, desc[UR4][R10.64+0x12c] ;  /* 0x00012c040a1a0981 */ /* 0x000ea2000c1e1900 */
[----:B----4-:R-:W-:-:S03]  /*0b00*/  @P2 LOP3.LUT R2, R2, R23, RZ, 0x3c, !PT ;  /* 0x0000001702022212 */ /* 0x010fc600078e3cff */
[----:B------:R-:W4:Y:S01]  /*0b10*/  @P4 LDG.E R23, desc[UR4][R10.64+0xfc] ;  /* 0x0000fc040a174981 */ /* 0x000f22000c1e1900 */
[----:B------:R-:W-:-:S03]  /*0b20*/  @P2 LOP3.LUT R5, R5, R20, RZ, 0x3c, !PT ;  /* 0x0000001405052212 */ /* 0x000fc600078e3cff */
[----:B------:R-:W4:Y:S01]  /*0b30*/  @P4 LDG.E R20, desc[UR4][R10.64+0xf8] ;  /* 0x0000f8040a144981 */ /* 0x000f22000c1e1900 */
[----:B------:R-:W-:Y:S02]  /*0b40*/  @P3 LOP3.LUT R2, R2, R27, RZ, 0x3c, !PT ;  /* 0x0000001b02023212 */ /* 0x000fe400078e3cff */
[----:B------:R-:W-:Y:S01]  /*0b50*/  @P3 LOP3.LUT R4, R4, R25, RZ, 0x3c, !PT ;  /* 0x0000001904043212 */ /* 0x000fe200078e3cff */
[----:B------:R-:W4:Y:S01]  /*0b60*/  @P5 LDG.E R27, desc[UR4][R10.64+0x110] ;  /* 0x000110040a1b5981 */ /* 0x000f22000c1e1900 */
[----:B------:R-:W-:-:S03]  /*0b70*/  @P3 LOP3.LUT R5, R5, R24, RZ, 0x3c, !PT ;  /* 0x0000001805053212 */ /* 0x000fc600078e3cff */
[----:B------:R-:W4:Y:S04]  /*0b80*/  @P5 LDG.E R25, desc[UR4][R10.64+0x108] ;  /* 0x000108040a195981 */ /* 0x000f28000c1e1900 */
        /* <DEDUP_REMOVED lines=19> */
[----:B------:R-:W-:-:S05]  /*0cc0*/  VIADD R19, R19, 0x10 ;  /* 0x0000001013137836 */ /* 0x000fca0000000000 */
[----:B------:R-:W-:Y:S02]  /*0cd0*/  ISETP.NE.AND P1, PT, R19, 0x20, PT ;  /* 0x000000201300780c */ /* 0x000fe40003f25270 */
[----:B------:R-:W-:Y:S02]  /*0ce0*/  @P5 LOP3.LUT R3, R3, R18, RZ, 0x3c, !PT ;  /* 0x0000001203035212 */ /* 0x000fe400078e3cff */
[----:B------:R-:W-:Y:S02]  /*0cf0*/  @P6 LOP3.LUT R4, R4, R21, RZ, 0x3c, !PT ;  /* 0x0000001504046212 */ /* 0x000fe400078e3cff */
[----:B---3--:R-:W-:-:S04]  /*0d00*/  @P6 LOP3.LUT R3, R3, R22, RZ, 0x3c, !PT ;  /* 0x0000001603036212 */ /* 0x008fc800078e3cff */
[----:B--2---:R-:W-:Y:S02]  /*0d10*/  @P0 LOP3.LUT R3, R3, R26, RZ, 0x3c, !PT ;  /* 0x0000001a03030212 */ /* 0x004fe400078e3cff */
[----:B----4-:R-:W-:Y:S02]  /*0d20*/  @P6 LOP3.LUT R2, R2, R23, RZ, 0x3c, !PT ;  /* 0x0000001702026212 */ /* 0x010fe400078e3cff */
[----:B------:R-:W-:Y:S02]  /*0d30*/  @P6 LOP3.LUT R5, R5, R20, RZ, 0x3c, !PT ;  /* 0x0000001405056212 */ /* 0x000fe400078e3cff */
[----:B------:R-:W-:Y:S02]  /*0d40*/  @P0 LOP3.LUT R2, R2, R27, RZ, 0x3c, !PT ;  /* 0x0000001b02020212 */ /* 0x000fe400078e3cff */
[----:B------:R-:W-:Y:S02]  /*0d50*/  @P0 LOP3.LUT R4, R4, R25, RZ, 0x3c, !PT ;  /* 0x0000001904040212 */ /* 0x000fe400078e3cff */
[----:B------:R-:W-:Y:S01]  /*0d60*/  @P0 LOP3.LUT R5, R5, R24, RZ, 0x3c, !PT ;  /* 0x0000001805050212 */ /* 0x000fe200078e3cff */
[----:B------:R-:W-:Y:S06]  /*0d70*/  @P1 BRA `(.L_x_9) ;  /* 0xfffffff400481947 */ /* 0x000fec000383ffff */
[----:B------:R-:W-:-:S05]  /*0d80*/  VIADD R17, R17, 0x1 ;  /* 0x0000000111117836 */ /* 0x000fca0000000000 */
[----:B------:R-:W-:-:S13]  /*0d90*/  ISETP.NE.AND P0, PT, R17, 0x5, PT ;  /* 0x000000051100780c */ /* 0x000fda0003f05270 */
[----:B------:R-:W-:Y:S05]  /*0da0*/  @P0 BRA `(.L_x_10) ;  /* 0xfffffff400300947 */ /* 0x000fea000383ffff */
[----:B------:R1:W-:Y:S01]  /*0db0*/  STG.E.64 desc[UR4][R6.64+0x8], R4 ;  /* 0x0000080406007986 */ /* 0x0003e2000c101b04 */
[----:B------:R-:W-:Y:S01]  /*0dc0*/  VIADD R14, R14, 0x1 ;  /* 0x000000010e0e7836 */ /* 0x000fe20000000000 */
[----:B------:R-:W-:Y:S02]  /*0dd0*/  LOP3.LUT R11, R13, 0x3, RZ, 0xc0, !PT ;  /* 0x000000030d0b7812 */ /* 0x000fe400078ec0ff */
[----:B------:R1:W-:Y:S02]  /*0de0*/  STG.E.64 desc[UR4][R6.64+0x10], R2 ;  /* 0x0000100206007986 */ /* 0x0003e4000c101b04 */
[----:B------:R-:W-:Y:S02]  /*0df0*/  ISETP.GE.U32.AND P0, PT, R14, R11, PT ;  /* 0x0000000b0e00720c */ /* 0x000fe40003f06070 */
[----:B------:R1:W-:Y:S11]  /*0e00*/  STG.E desc[UR4][R6.64+0x4], R15 ;  /* 0x0000040f06007986 */ /* 0x0003f6000c101904 */
[----:B------:R-:W-:Y:S05]  /*0e10*/  @!P0 BRA `(.L_x_11) ;  /* 0xfffffff400048947 */ /* 0x000fea000383ffff */
.L_x_8:
[----:B------:R-:W-:Y:S05]  /*0e20*/  BSYNC.RECONVERGENT B1 ;  /* 0x0000000000017941 */ /* 0x000fea0003800200 */
.L_x_7:
[C---:B------:R-:W-:Y:S01]  /*0e30*/  ISETP.GT.U32.AND P0, PT, R13.reuse, 0x3, PT ;  /* 0x000000030d00780c */ /* 0x040fe20003f04070 */
[----:B------:R-:W-:Y:S01]  /*0e40*/  VIADD R12, R12, 0x1 ;  /* 0x000000010c0c7836 */ /* 0x000fe20000000000 */
[--C-:B------:R-:W-:Y:S02]  /*0e50*/  SHF.R.U64 R13, R13, 0x2, R0.reuse ;  /* 0x000000020d0d7819 */ /* 0x100fe40000001200 */
[----:B------:R-:W-:Y:S02]  /*0e60*/  ISETP.GT.U32.AND.EX P0, PT, R0, RZ, PT, P0 ;  /* 0x000000ff0000720c */ /* 0x000fe40003f04100 */
[----:B------:R-:W-:-:S11]  /*0e70*/  SHF.R.U32.HI R0, RZ, 0x2, R0 ;  /* 0x00000002ff007819 */ /* 0x000fd60000011600 */
[----:B------:R-:W-:Y:S05]  /*0e80*/  @P0 BRA `(.L_x_12) ;  /* 0xfffffff000c80947 */ /* 0x000fea000383ffff */
.L_x_6:
[----:B------:R-:W-:Y:S05]  /*0e90*/  BSYNC.RECONVERGENT B0 ;  /* 0x0000000000007941 */ /* 0x000fea0003800200 */
.L_x_5:
[----:B------:R-:W-:Y:S04]  /*0ea0*/  STG.E.64 desc[UR4][R6.64+0x18], RZ ;  /* 0x000018ff06007986 */ /* 0x000fe8000c101b04 */
[----:B------:R-:W-:Y:S04]  /*0eb0*/  STG.E desc[UR4][R6.64+0x20], RZ ;  /* 0x000020ff06007986 */ /* 0x000fe8000c101904 */
[----:B------:R-:W-:Y:S01]  /*0ec0*/  STG.E.64 desc[UR4][R6.64+0x28], RZ ;  /* 0x000028ff06007986 */ /* 0x000fe2000c101b04 */
[----:B------:R-:W-:Y:S05]  /*0ed0*/  EXIT ;  /* 0x000000000000794d */ /* 0x000fea0003800000 */
.L_x_13:
        /* <DEDUP_REMOVED lines=10> */
.L_x_15:


//--------------------- .nv.global.init           --------------------------
	.section	.nv.global.init,"aw",@progbits
	.align	4
.nv.global.init:
	.type		mrg32k3aM1SubSeq,@object
	.size		mrg32k3aM1SubSeq,(mrg32k3aM2SubSeq - mrg32k3aM1SubSeq)
mrg32k3aM1SubSeq:
        /*0000*/ 	.byte	0x0b, 0xcc, 0xee, 0x04, 0x73, 0x29, 0x8b, 0x6f, 0xf6, 0x53, 0x03, 0xf6, 0x23, 0xf6, 0xea, 0xda
        /* <DEDUP_REMOVED lines=125> */
	.type		mrg32k3aM2SubSeq,@object
	.size		mrg32k3aM2SubSeq,(mrg32k3aM1 - mrg32k3aM2SubSeq)
mrg32k3aM2SubSeq:
        /* <DEDUP_REMOVED lines=126> */
	.type		mrg32k3aM1,@object
	.size		mrg32k3aM1,(mrg32k3aM1Seq - mrg32k3aM1)
mrg32k3aM1:
        /* <DEDUP_REMOVED lines=144> */
	.type		mrg32k3aM1Seq,@object
	.size		mrg32k3aM1Seq,(mrg32k3aM2 - mrg32k3aM1Seq)
mrg32k3aM1Seq:
        /* <DEDUP_REMOVED lines=144> */
	.type		mrg32k3aM2,@object
	.size		mrg32k3aM2,(mrg32k3aM2Seq - mrg32k3aM2)
mrg32k3aM2:
        /* <DEDUP_REMOVED lines=144> */
	.type		mrg32k3aM2Seq,@object
	.size		mrg32k3aM2Seq,(precalc_xorwow_matrix - mrg32k3aM2Seq)
mrg32k3aM2Seq:
        /* <DEDUP_REMOVED lines=144> */
	.type		precalc_xorwow_matrix,@object
	.size		precalc_xorwow_matrix,(precalc_xorwow_offset_matrix - precalc_xorwow_matrix)
precalc_xorwow_matrix:
        /* <DEDUP_REMOVED lines=6400> */
	.type		precalc_xorwow_offset_matrix,@object
	.size		precalc_xorwow_offset_matrix,(.L_1 - precalc_xorwow_offset_matrix)
precalc_xorwow_offset_matrix:
        /* <DEDUP_REMOVED lines=6400> */
.L_1:


//--------------------- .nv.shared.reserved.0     --------------------------
	.section	.nv.shared.reserved.0,"aw",@nobits
	.weak		__nv_reservedSMEM_offset_0_alias
	.size		__nv_reservedSMEM_offset_0_alias, 0, 64
	.other		__nv_reservedSMEM_offset_0_alias,@"STO_CUDA_RESERVED_SHARED STV_DEFAULT"
__nv_reservedSMEM_offset_0_alias:
	.zero		0
	.zero		64


//--------------------- .nv.constant0._Z18monte_carlo_kernelP17curandStateXORWOWPji --------------------------
	.section	.nv.constant0._Z18monte_carlo_kernelP17curandStateXORWOWPji,"a",@progbits
	.sectionflags	@""
	.align	4
.nv.constant0._Z18monte_carlo_kernelP17curandStateXORWOWPji:
	.zero		916


//--------------------- .nv.constant0._Z12setup_kernelP17curandStateXORWOWy --------------------------
	.section	.nv.constant0._Z12setup_kernelP17curandStateXORWOWy,"a",@progbits
	.sectionflags	@""
	.align	4
.nv.constant0._Z12setup_kernelP17curandStateXORWOWy:
	.zero		912


//--------------------- SYMBOLS --------------------------

	.type		.nv.reservedSmem.offset0,@object
	.size		.nv.reservedSmem.offset0,0x4
